// auto-generated by cutlass_sweep.gemm — config: {"arch": "sm_90", "cluster_m": 1, "cluster_n": 1, "dtype": "e4m3", "dtype_b": "e4m3", "layout": "nt", "stages": 0, "tile_k": 128, "tile_m": 128, "tile_n": 112}
#include "cutlass/cutlass.h"
#include "cutlass/gemm/collective/collective_builder.hpp"
#include "cutlass/gemm/device/gemm_universal_adapter.h"
#include "cutlass/gemm/kernel/gemm_universal.hpp"
#include "cutlass/epilogue/collective/collective_builder.hpp"

using ElemA = cutlass::float_e4m3_t;
using ElemB = cutlass::float_e4m3_t;
using ElemCD = cutlass::float_e4m3_t;
using Acc  = float;
using TileShape    = cute::Shape<cute::_128, cute::_112, cute::_128>;
using ClusterShape = cute::Shape<cute::_1, cute::_1, cute::_1>;

using CollectiveEpilogue = typename cutlass::epilogue::collective::CollectiveBuilder<
    cutlass::arch::Sm90, cutlass::arch::OpClassTensorOp,
    TileShape, ClusterShape,
    cutlass::epilogue::collective::EpilogueTileAuto,
    Acc, Acc,
    ElemCD, cutlass::layout::RowMajor, 128 / cutlass::sizeof_bits<ElemCD>::value,
    ElemCD, cutlass::layout::RowMajor, 128 / cutlass::sizeof_bits<ElemCD>::value,
    cutlass::epilogue::collective::EpilogueScheduleAuto
  >::CollectiveOp;

using CollectiveMainloop = typename cutlass::gemm::collective::CollectiveBuilder<
    cutlass::arch::Sm90, cutlass::arch::OpClassTensorOp,
    ElemA, cutlass::layout::RowMajor, 128 / cutlass::sizeof_bits<ElemA>::value,
    ElemB, cutlass::layout::ColumnMajor, 128 / cutlass::sizeof_bits<ElemB>::value,
    Acc,
    TileShape, ClusterShape,
    cutlass::gemm::collective::StageCountAutoCarveout<static_cast<int>(sizeof(typename CollectiveEpilogue::SharedStorage))>,
    cutlass::gemm::collective::KernelScheduleAuto
  >::CollectiveOp;

using GemmKernel = cutlass::gemm::kernel::GemmUniversal<
    cute::Shape<int,int,int,int>,
    CollectiveMainloop,
    CollectiveEpilogue
>;
using Gemm = cutlass::gemm::device::GemmUniversalAdapter<GemmKernel>;

// Force the device kernel symbol into the cubin without needing a host main.
auto* _anchor = &cutlass::device_kernel<GemmKernel>;


// ===== COMPILED SASS (sm_90a) =====

	.target	sm_90a

	.elftype	@"ET_EXEC"


//--------------------- .note.nv.tkinfo           --------------------------
	.section	.note.nv.tkinfo,"",@"SHT_NOTE"
	.sectionflags	@"SHF_NOTE_NV_TKINFO"
	.tkinfo
        /*0018*/ 	.word	0x00000002
        /*0030*/ 	.string	""
        /*0030*/ 	.string	"ptxas"
        /*0030*/ 	.string	"Cuda compilation tools, release 13.0, V13.0.88"
        /*0030*/ 	.string	"Build cuda_13.0.r13.0/compiler.36424714_0"
        /*0030*/ 	.string	"-arch sm_90a -m 64 "



//--------------------- .note.nv.cuinfo           --------------------------
	.section	.note.nv.cuinfo,"",@"SHT_NOTE"
	.sectionflags	@"SHF_NOTE_NV_CUINFO"
        /*0018*/ 	.short	0x0002
        /*001a*/ 	.short	0x005a
        /*001c*/ 	.short	0x0082
	.zero		2


//--------------------- .nv.info                  --------------------------
	.section	.nv.info,"",@"SHT_CUDA_INFO"
	.align	4


	//----- nvinfo : EIATTR_REGCOUNT
	.align		4
        /*0000*/ 	.byte	0x04, 0x2f
        /*0002*/ 	.short	(.L_12 - .L_11)
	.align		4
.L_11:
        /*0004*/ 	.word	index@(_ZN7cutlass13device_kernelINS_4gemm6kernel13GemmUniversalIN4cute5tupleIJiiiiEEENS1_10collective13CollectiveMmaINS1_37MainloopSm90TmaGmmaWarpSpecializedFP8ILi7ENS5_IJNS4_1CILi1EEESB_SB_EEENS1_35KernelTmaWarpSpecializedCooperativeEEENS5_IJNSA_ILi128EEENSA_ILi112EEESF_EEENS_12float_e4m3_tENS5_IJlSB_lEEESI_SJ_NS4_8TiledMMAINS4_8MMA_AtomIJNS4_4SM904GMMA30MMA_64x16x32_F32E4M3E4M3_SS_TNILNSN_7ScaleInE1ELSP_1EEEEEENS4_6LayoutINS5_IJNSA_ILi2EEESB_SB_EEENS5_IJSB_NSA_ILi0EEESV_EEEEENS5_IJNS4_10UnderscoreESY_SY_EEEEENS4_13SM90_TMA_LOADENS4_14ComposedLayoutINS4_7SwizzleILi3ELi4ELi3EEENS4_18smem_ptr_flag_bitsILi8EEENSS_INS5_IJNSA_ILi8EEESF_EEENS5_IJSF_SB_EEEEEEEvNS4_8identityES11_S1B_vS1C_EENS_8epilogue10collective6detail29Sm90TmaWarpSpecializedAdapterINS1F_15DefaultEpilogueISI_SJ_SJ_NS1E_6thread17LinearCombinationISI_Li1EffLNS1J_9ScaleType4KindE0ELNS_15FloatRoundStyleE2ESI_EENS1_15EpilogueDefaultEEEEEvvEEEEvNT_6ParamsE)
        /*0008*/ 	.word	0x000000a8


	//----- nvinfo : EIATTR_FRAME_SIZE
	.align		4
.L_12:
        /*000c*/ 	.byte	0x04, 0x11
        /*000e*/ 	.short	(.L_14 - .L_13)
	.align		4
.L_13:
        /*0010*/ 	.word	index@(_ZN7cutlass13device_kernelINS_4gemm6kernel13GemmUniversalIN4cute5tupleIJiiiiEEENS1_10collective13CollectiveMmaINS1_37MainloopSm90TmaGmmaWarpSpecializedFP8ILi7ENS5_IJNS4_1CILi1EEESB_SB_EEENS1_35KernelTmaWarpSpecializedCooperativeEEENS5_IJNSA_ILi128EEENSA_ILi112EEESF_EEENS_12float_e4m3_tENS5_IJlSB_lEEESI_SJ_NS4_8TiledMMAINS4_8MMA_AtomIJNS4_4SM904GMMA30MMA_64x16x32_F32E4M3E4M3_SS_TNILNSN_7ScaleInE1ELSP_1EEEEEENS4_6LayoutINS5_IJNSA_ILi2EEESB_SB_EEENS5_IJSB_NSA_ILi0EEESV_EEEEENS5_IJNS4_10UnderscoreESY_SY_EEEEENS4_13SM90_TMA_LOADENS4_14ComposedLayoutINS4_7SwizzleILi3ELi4ELi3EEENS4_18smem_ptr_flag_bitsILi8EEENSS_INS5_IJNSA_ILi8EEESF_EEENS5_IJSF_SB_EEEEEEEvNS4_8identityES11_S1B_vS1C_EENS_8epilogue10collective6detail29Sm90TmaWarpSpecializedAdapterINS1F_15DefaultEpilogueISI_SJ_SJ_NS1E_6thread17LinearCombinationISI_Li1EffLNS1J_9ScaleType4KindE0ELNS_15FloatRoundStyleE2ESI_EENS1_15EpilogueDefaultEEEEEvvEEEEvNT_6ParamsE)
        /*0014*/ 	.word	0x00000000


	//----- nvinfo : EIATTR_MIN_STACK_SIZE
	.align		4
.L_14:
        /*0018*/ 	.byte	0x04, 0x12
        /*001a*/ 	.short	(.L_16 - .L_15)
	.align		4
.L_15:
        /*001c*/ 	.word	index@(_ZN7cutlass13device_kernelINS_4gemm6kernel13GemmUniversalIN4cute5tupleIJiiiiEEENS1_10collective13CollectiveMmaINS1_37MainloopSm90TmaGmmaWarpSpecializedFP8ILi7ENS5_IJNS4_1CILi1EEESB_SB_EEENS1_35KernelTmaWarpSpecializedCooperativeEEENS5_IJNSA_ILi128EEENSA_ILi112EEESF_EEENS_12float_e4m3_tENS5_IJlSB_lEEESI_SJ_NS4_8TiledMMAINS4_8MMA_AtomIJNS4_4SM904GMMA30MMA_64x16x32_F32E4M3E4M3_SS_TNILNSN_7ScaleInE1ELSP_1EEEEEENS4_6LayoutINS5_IJNSA_ILi2EEESB_SB_EEENS5_IJSB_NSA_ILi0EEESV_EEEEENS5_IJNS4_10UnderscoreESY_SY_EEEEENS4_13SM90_TMA_LOADENS4_14ComposedLayoutINS4_7SwizzleILi3ELi4ELi3EEENS4_18smem_ptr_flag_bitsILi8EEENSS_INS5_IJNSA_ILi8EEESF_EEENS5_IJSF_SB_EEEEEEEvNS4_8identityES11_S1B_vS1C_EENS_8epilogue10collective6detail29Sm90TmaWarpSpecializedAdapterINS1F_15DefaultEpilogueISI_SJ_SJ_NS1E_6thread17LinearCombinationISI_Li1EffLNS1J_9ScaleType4KindE0ELNS_15FloatRoundStyleE2ESI_EENS1_15EpilogueDefaultEEEEEvvEEEEvNT_6ParamsE)
        /*0020*/ 	.word	0x00000000
.L_16:


//--------------------- .nv.compat                --------------------------
	.section	.nv.compat,"",@"SHT_CUDA_COMPAT_INFO"
	.align	4
        /*0000*/ 	.byte	0x02, 0x09, 0x01, 0x00, 0x02, 0x02, 0x04, 0x00, 0x02, 0x05, 0x05, 0x00, 0x03, 0x07, 0x01, 0x01
        /*0010*/ 	.byte	0x02, 0x03, 0x01, 0x00, 0x02, 0x06, 0x01, 0x00, 0x04, 0x0b, 0x08, 0x00, 0x00, 0x00, 0x00, 0x00
        /*0020*/ 	.byte	0x00, 0x00, 0x00, 0x00


//--------------------- .nv.info._ZN7cutlass13device_kernelINS_4gemm6kernel13GemmUniversalIN4cute5tupleIJiiiiEEENS1_10collective13CollectiveMmaINS1_37MainloopSm90TmaGmmaWarpSpecializedFP8ILi7ENS5_IJNS4_1CILi1EEESB_SB_EEENS1_35KernelTmaWarpSpecializedCooperativeEEENS5_IJNSA_ILi128EEENSA_ILi112EEESF_EEENS_12float_e4m3_tENS5_IJlSB_lEEESI_SJ_NS4_8TiledMMAINS4_8MMA_AtomIJNS4_4SM904GMMA30MMA_64x16x32_F32E4M3E4M3_SS_TNILNSN_7ScaleInE1ELSP_1EEEEEENS4_6LayoutINS5_IJNSA_ILi2EEESB_SB_EEENS5_IJSB_NSA_ILi0EEESV_EEEEENS5_IJNS4_10UnderscoreESY_SY_EEEEENS4_13SM90_TMA_LOADENS4_14ComposedLayoutINS4_7SwizzleILi3ELi4ELi3EEENS4_18smem_ptr_flag_bitsILi8EEENSS_INS5_IJNSA_ILi8EEESF_EEENS5_IJSF_SB_EEEEEEEvNS4_8identityES11_S1B_vS1C_EENS_8epilogue10collective6detail29Sm90TmaWarpSpecializedAdapterINS1F_15DefaultEpilogueISI_SJ_SJ_NS1E_6thread17LinearCombinationISI_Li1EffLNS1J_9ScaleType4KindE0ELNS_15FloatRoundStyleE2ESI_EENS1_15EpilogueDefaultEEEEEvvEEEEvNT_6ParamsE --------------------------
	.section	.nv.info._ZN7cutlass13device_kernelINS_4gemm6kernel13GemmUniversalIN4cute5tupleIJiiiiEEENS1_10collective13CollectiveMmaINS1_37MainloopSm90TmaGmmaWarpSpecializedFP8ILi7ENS5_IJNS4_1CILi1EEESB_SB_EEENS1_35KernelTmaWarpSpecializedCooperativeEEENS5_IJNSA_ILi128EEENSA_ILi112EEESF_EEENS_12float_e4m3_tENS5_IJlSB_lEEESI_SJ_NS4_8TiledMMAINS4_8MMA_AtomIJNS4_4SM904GMMA30MMA_64x16x32_F32E4M3E4M3_SS_TNILNSN_7ScaleInE1ELSP_1EEEEEENS4_6LayoutINS5_IJNSA_ILi2EEESB_SB_EEENS5_IJSB_NSA_ILi0EEESV_EEEEENS5_IJNS4_10UnderscoreESY_SY_EEEEENS4_13SM90_TMA_LOADENS4_14ComposedLayoutINS4_7SwizzleILi3ELi4ELi3EEENS4_18smem_ptr_flag_bitsILi8EEENSS_INS5_IJNSA_ILi8EEESF_EEENS5_IJSF_SB_EEEEEEEvNS4_8identityES11_S1B_vS1C_EENS_8epilogue10collective6detail29Sm90TmaWarpSpecializedAdapterINS1F_15DefaultEpilogueISI_SJ_SJ_NS1E_6thread17LinearCombinationISI_Li1EffLNS1J_9ScaleType4KindE0ELNS_15FloatRoundStyleE2ESI_EENS1_15EpilogueDefaultEEEEEvvEEEEvNT_6ParamsE,"",@"SHT_CUDA_INFO"
	.sectionflags	@""
	.align	4


	//----- nvinfo : EIATTR_CUDA_API_VERSION
	.align		4
        /*0000*/ 	.byte	0x04, 0x37
        /*0002*/ 	.short	(.L_18 - .L_17)
.L_17:
        /*0004*/ 	.word	0x00000082


	//----- nvinfo : EIATTR_KPARAM_INFO
	.align		4
.L_18:
        /*0008*/ 	.byte	0x04, 0x17
        /*000a*/ 	.short	(.L_20 - .L_19)
.L_19:
        /*000c*/ 	.word	0x00000000
        /*0010*/ 	.short	0x0000
        /*0012*/ 	.short	0x0070
        /*0014*/ 	.byte	0x00, 0xf0, 0x01, 0x10


	//----- nvinfo : EIATTR_SPARSE_MMA_MASK
	.align		4
.L_20:
        /*0018*/ 	.byte	0x03, 0x50
        /*001a*/ 	.short	0x0000


	//----- nvinfo : EIATTR_MAXREG_COUNT
	.align		4
        /*001c*/ 	.byte	0x03, 0x1b
        /*001e*/ 	.short	0x00a8


	//----- nvinfo : EIATTR_NUM_BARRIERS
	.align		4
        /*0020*/ 	.byte	0x02, 0x4c
        /*0022*/ 	.byte	0x01
	.zero		1


	//----- nvinfo : EIATTR_MERCURY_ISA_VERSION
	.align		4
        /*0024*/ 	.byte	0x03, 0x5f
        /*0026*/ 	.short	0x0101


	//----- nvinfo : EIATTR_INT_WARP_WIDE_INSTR_OFFSETS
	.align		4
        /*0028*/ 	.byte	0x04, 0x31
        /*002a*/ 	.short	(.L_22 - .L_21)


	//   ....[0]....
.L_21:
        /*002c*/ 	.word	0x00000410


	//   ....[1]....
        /*0030*/ 	.word	0x00000420


	//   ....[2]....
        /*0034*/ 	.word	0x00000520


	//----- nvinfo : EIATTR_COOP_GROUP_MASK_REGIDS
	.align		4
.L_22:
        /*0038*/ 	.byte	0x04, 0x29
        /*003a*/ 	.short	(.L_24 - .L_23)


	//   ....[0]....
.L_23:
        /*003c*/ 	.word	0xffffffff


	//   ....[1]....
        /*0040*/ 	.word	0xffffffff


	//   ....[2]....
        /*0044*/ 	.word	0xffffffff


	//   ....[3]....
        /*0048*/ 	.word	0xffffffff


	//   ....[4]....
        /*004c*/ 	.word	0xffffffff


	//----- nvinfo : EIATTR_COOP_GROUP_INSTR_OFFSETS
	.align		4
.L_24:
        /*0050*/ 	.byte	0x04, 0x28
        /*0052*/ 	.short	(.L_26 - .L_25)


	//   ....[0]....
.L_25:
        /*0054*/ 	.word	0x00000060


	//   ....[1]....
        /*0058*/ 	.word	0x00000070


	//   ....[2]....
        /*005c*/ 	.word	0x00000130


	//   ....[3]....
        /*0060*/ 	.word	0x00000320


	//   ....[4]....
        /*0064*/ 	.word	0x00001020


	//----- nvinfo : EIATTR_REG_RECONFIG
	.align		4
.L_26:
        /*0068*/ 	.byte	0x01, 0x54
	.zero		2


	//----- nvinfo : EIATTR_MBARRIER_INSTR_OFFSETS
	.align		4
        /*006c*/ 	.byte	0x04, 0x39
        /*006e*/ 	.short	(.L_28 - .L_27)


	//   ....[0]....
.L_27:
        /*0070*/ 	.word	0x00000230
        /*0074*/ 	.word	0x000000ff
        /*0078*/ 	.word	0x00000000
        /*007c*/ 	.short	0x0100
        /*007e*/ 	.byte	0x08
	.zero		1


	//   ....[1]....
        /*0080*/ 	.word	0x00000240
        /*0084*/ 	.word	0x000000ff
        /*0088*/ 	.word	0x00000038
        /*008c*/ 	.short	0x0100
        /*008e*/ 	.byte	0x08
	.zero		1


	//   ....[2]....
        /*0090*/ 	.word	0x00000250
        /*0094*/ 	.word	0x000000ff
        /*0098*/ 	.word	0x00000008
        /*009c*/ 	.short	0x0100
        /*009e*/ 	.byte	0x08
	.zero		1


	//   ....[3]....
        /*00a0*/ 	.word	0x00000260
        /*00a4*/ 	.word	0x000000ff
        /*00a8*/ 	.word	0x00000040
        /*00ac*/ 	.short	0x0100
        /*00ae*/ 	.byte	0x08
	.zero		1


	//   ....[4]....
        /*00b0*/ 	.word	0x00000270
        /*00b4*/ 	.word	0x000000ff
        /*00b8*/ 	.word	0x00000010
        /*00bc*/ 	.short	0x0100
        /*00be*/ 	.byte	0x08
	.zero		1


	//   ....[5]....
        /*00c0*/ 	.word	0x00000280
        /*00c4*/ 	.word	0x000000ff
        /*00c8*/ 	.word	0x00000048
        /*00cc*/ 	.short	0x0100
        /*00ce*/ 	.byte	0x08
	.zero		1


	//   ....[6]....
        /*00d0*/ 	.word	0x00000290
        /*00d4*/ 	.word	0x000000ff
        /*00d8*/ 	.word	0x00000018
        /*00dc*/ 	.short	0x0100
        /*00de*/ 	.byte	0x08
	.zero		1


	//   ....[7]....
        /*00e0*/ 	.word	0x000002a0
        /*00e4*/ 	.word	0x000000ff
        /*00e8*/ 	.word	0x00000050
        /*00ec*/ 	.short	0x0100
        /*00ee*/ 	.byte	0x08
	.zero		1


	//   ....[8]....
        /*00f0*/ 	.word	0x000002b0
        /*00f4*/ 	.word	0x000000ff
        /*00f8*/ 	.word	0x00000020
        /*00fc*/ 	.short	0x0100
        /*00fe*/ 	.byte	0x08
	.zero		1


	//   ....[9]....
        /*0100*/ 	.word	0x000002c0
        /*0104*/ 	.word	0x000000ff
        /*0108*/ 	.word	0x00000058
        /*010c*/ 	.short	0x0100
        /*010e*/ 	.byte	0x08
	.zero		1


	//   ....[10]....
        /*0110*/ 	.word	0x000002d0
        /*0114*/ 	.word	0x000000ff
        /*0118*/ 	.word	0x00000028
        /*011c*/ 	.short	0x0100
        /*011e*/ 	.byte	0x08
	.zero		1


	//   ....[11]....
        /*0120*/ 	.word	0x000002e0
        /*0124*/ 	.word	0x000000ff
        /*0128*/ 	.word	0x00000060
        /*012c*/ 	.short	0x0100
        /*012e*/ 	.byte	0x08
	.zero		1


	//   ....[12]....
        /*0130*/ 	.word	0x000002f0
        /*0134*/ 	.word	0x000000ff
        /*0138*/ 	.word	0x00000030
        /*013c*/ 	.short	0x0100
        /*013e*/ 	.byte	0x08
	.zero		1


	//   ....[13]....
        /*0140*/ 	.word	0x00000300
        /*0144*/ 	.word	0x000000ff
        /*0148*/ 	.word	0x00000068
        /*014c*/ 	.short	0x0100
        /*014e*/ 	.byte	0x08
	.zero		1


	//   ....[14]....
        /*0150*/ 	.word	0x00000580
        /*0154*/ 	.word	0x000000ff
        /*0158*/ 	.word	0x00000080
        /*015c*/ 	.short	0x0100
        /*015e*/ 	.byte	0x06
	.zero		1


	//   ....[15]....
        /*0160*/ 	.word	0x000005e0
        /*0164*/ 	.word	0x000000ff
        /*0168*/ 	.word	0x00000088
        /*016c*/ 	.short	0x0100
        /*016e*/ 	.byte	0x06
	.zero		1


	//   ....[16]....
        /*0170*/ 	.word	0x000014c0
        /*0174*/ 	.word	0x000000ff
        /*0178*/ 	.word	0x00000000
        /*017c*/ 	.short	0x010a
        /*017e*/ 	.byte	0x06
	.zero		1


	//   ....[17]....
        /*0180*/ 	.word	0x00001500
        /*0184*/ 	.word	0x000000ff
        /*0188*/ 	.word	0x00000000
        /*018c*/ 	.short	0x010a
        /*018e*/ 	.byte	0x06
	.zero		1


	//   ....[18]....
        /*0190*/ 	.word	0x00002420
        /*0194*/ 	.word	0x000000ff
        /*0198*/ 	.word	0x00000000
        /*019c*/ 	.short	0x010a
        /*019e*/ 	.byte	0x0f
	.zero		1


	//   ....[19]....
        /*01a0*/ 	.word	0x00002460
        /*01a4*/ 	.word	0x000000ff
        /*01a8*/ 	.word	0x00000000
        /*01ac*/ 	.short	0x010a
        /*01ae*/ 	.byte	0x0f
	.zero		1


	//   ....[20]....
        /*01b0*/ 	.word	0x00003150
        /*01b4*/ 	.word	0x000000ff
        /*01b8*/ 	.word	0x00000000
        /*01bc*/ 	.short	0x0101
        /*01be*/ 	.byte	0x0e
	.zero		1


	//   ....[21]....
        /*01c0*/ 	.word	0x00003740
        /*01c4*/ 	.word	0x000000ff
        /*01c8*/ 	.word	0x00000000
        /*01cc*/ 	.short	0x0101
        /*01ce*/ 	.byte	0x08
	.zero		1


	//   ....[22]....
        /*01d0*/ 	.word	0x00008ba0
        /*01d4*/ 	.word	0x0000000e
        /*01d8*/ 	.word	0x00000038
        /*01dc*/ 	.short	0x010a
        /*01de*/ 	.byte	0x3f
	.zero		1


	//   ....[23]....
        /*01e0*/ 	.word	0x00008f90
        /*01e4*/ 	.word	0x00000008
        /*01e8*/ 	.word	0x00000088
        /*01ec*/ 	.short	0x0101
        /*01ee*/ 	.byte	0x3f
	.zero		1


	//   ....[24]....
        /*01f0*/ 	.word	0x00009660
        /*01f4*/ 	.word	0x00000006
        /*01f8*/ 	.word	0x00000000
        /*01fc*/ 	.short	0x010a
        /*01fe*/ 	.byte	0x3f
	.zero		1


	//   ....[25]....
        /*0200*/ 	.word	0x000096e0
        /*0204*/ 	.word	0x00000007
        /*0208*/ 	.word	0x00000000
        /*020c*/ 	.short	0x010a
        /*020e*/ 	.byte	0x3f
	.zero		1


	//   ....[26]....
        /*0210*/ 	.word	0x00009770
        /*0214*/ 	.word	0x00000006
        /*0218*/ 	.word	0x00000000
        /*021c*/ 	.short	0x010a
        /*021e*/ 	.byte	0x3f
	.zero		1


	//   ....[27]....
        /*0220*/ 	.word	0x00009800
        /*0224*/ 	.word	0x00000009
        /*0228*/ 	.word	0x00000000
        /*022c*/ 	.short	0x010a
        /*022e*/ 	.byte	0x3f
	.zero		1


	//   ....[28]....
        /*0230*/ 	.word	0x00009890
        /*0234*/ 	.word	0x0000000a
        /*0238*/ 	.word	0x00000000
        /*023c*/ 	.short	0x010a
        /*023e*/ 	.byte	0x3f
	.zero		1


	//   ....[29]....
        /*0240*/ 	.word	0x00009920
        /*0244*/ 	.word	0x0000000b
        /*0248*/ 	.word	0x00000000
        /*024c*/ 	.short	0x010a
        /*024e*/ 	.byte	0x3f
	.zero		1


	//   ....[30]....
        /*0250*/ 	.word	0x000099b0
        /*0254*/ 	.word	0x00000003
        /*0258*/ 	.word	0x00000000
        /*025c*/ 	.short	0x010a
        /*025e*/ 	.byte	0x3f
	.zero		1


	//   ....[31]....
        /*0260*/ 	.word	0x00009a20
        /*0264*/ 	.word	0x0000000b
        /*0268*/ 	.word	0x00000000
        /*026c*/ 	.short	0x010a
        /*026e*/ 	.byte	0x3f
	.zero		1


	//   ....[32]....
        /*0270*/ 	.word	0x00009a80
        /*0274*/ 	.word	0x0000007e
        /*0278*/ 	.word	0x00000000
        /*027c*/ 	.short	0x010a
        /*027e*/ 	.byte	0x3f
	.zero		1


	//   ....[33]....
        /*0280*/ 	.word	0x00009b50
        /*0284*/ 	.word	0x0000000e
        /*0288*/ 	.word	0x00000038
        /*028c*/ 	.short	0x010a
        /*028e*/ 	.byte	0x3f
	.zero		1


	//   ....[34]....
        /*0290*/ 	.word	0x00009c30
        /*0294*/ 	.word	0x00000006
        /*0298*/ 	.word	0x00000000
        /*029c*/ 	.short	0x010a
        /*029e*/ 	.byte	0x3f
	.zero		1


	//   ....[35]....
        /*02a0*/ 	.word	0x00009c80
        /*02a4*/ 	.word	0x00000007
        /*02a8*/ 	.word	0x00000000
        /*02ac*/ 	.short	0x010a
        /*02ae*/ 	.byte	0x3f
	.zero		1


	//   ....[36]....
        /*02b0*/ 	.word	0x00009cd0
        /*02b4*/ 	.word	0x00000006
        /*02b8*/ 	.word	0x00000000
        /*02bc*/ 	.short	0x010a
        /*02be*/ 	.byte	0x3f
	.zero		1


	//   ....[37]....
        /*02c0*/ 	.word	0x00009d20
        /*02c4*/ 	.word	0x00000009
        /*02c8*/ 	.word	0x00000000
        /*02cc*/ 	.short	0x010a
        /*02ce*/ 	.byte	0x3f
	.zero		1


	//   ....[38]....
        /*02d0*/ 	.word	0x00009d70
        /*02d4*/ 	.word	0x0000000a
        /*02d8*/ 	.word	0x00000000
        /*02dc*/ 	.short	0x010a
        /*02de*/ 	.byte	0x3f
	.zero		1


	//   ....[39]....
        /*02e0*/ 	.word	0x00009dc0
        /*02e4*/ 	.word	0x0000000b
        /*02e8*/ 	.word	0x00000000
        /*02ec*/ 	.short	0x010a
        /*02ee*/ 	.byte	0x3f
	.zero		1


	//----- nvinfo : EIATTR_NUM_MBARRIERS
	.align		4
.L_28:
        /*02f0*/ 	.byte	0x03, 0x38
        /*02f2*/ 	.short	0x0010


	//----- nvinfo : EIATTR_EXIT_INSTR_OFFSETS
	.align		4
        /*02f4*/ 	.byte	0x04, 0x1c
        /*02f6*/ 	.short	(.L_30 - .L_29)


	//   ....[0]....
.L_29:
        /*02f8*/ 	.word	0x00000630


	//   ....[1]....
        /*02fc*/ 	.word	0x00000ef0


	//   ....[2]....
        /*0300*/ 	.word	0x00008220


	//   ....[3]....
        /*0304*/ 	.word	0x00008840


	//   ....[4]....
        /*0308*/ 	.word	0x00009a00


	//----- nvinfo : EIATTR_MAX_THREADS
	.align		4
.L_30:
        /*030c*/ 	.byte	0x04, 0x05
        /*030e*/ 	.short	(.L_32 - .L_31)
.L_31:
        /*0310*/ 	.word	0x00000180
        /*0314*/ 	.word	0x00000001
        /*0318*/ 	.word	0x00000001


	//----- nvinfo : EIATTR_CRS_STACK_SIZE
	.align		4
.L_32:
        /*031c*/ 	.byte	0x04, 0x1e
        /*031e*/ 	.short	(.L_34 - .L_33)
.L_33:
        /*0320*/ 	.word	0x00000000


	//----- nvinfo : EIATTR_CBANK_PARAM_SIZE
	.align		4
.L_34:
        /*0324*/ 	.byte	0x03, 0x19
        /*0326*/ 	.short	0x0470


	//----- nvinfo : EIATTR_PARAM_CBANK
	.align		4
        /*0328*/ 	.byte	0x04, 0x0a
        /*032a*/ 	.short	(.L_36 - .L_35)
	.align		4
.L_35:
        /*032c*/ 	.word	index@(.nv.constant0._ZN7cutlass13device_kernelINS_4gemm6kernel13GemmUniversalIN4cute5tupleIJiiiiEEENS1_10collective13CollectiveMmaINS1_37MainloopSm90TmaGmmaWarpSpecializedFP8ILi7ENS5_IJNS4_1CILi1EEESB_SB_EEENS1_35KernelTmaWarpSpecializedCooperativeEEENS5_IJNSA_ILi128EEENSA_ILi112EEESF_EEENS_12float_e4m3_tENS5_IJlSB_lEEESI_SJ_NS4_8TiledMMAINS4_8MMA_AtomIJNS4_4SM904GMMA30MMA_64x16x32_F32E4M3E4M3_SS_TNILNSN_7ScaleInE1ELSP_1EEEEEENS4_6LayoutINS5_IJNSA_ILi2EEESB_SB_EEENS5_IJSB_NSA_ILi0EEESV_EEEEENS5_IJNS4_10UnderscoreESY_SY_EEEEENS4_13SM90_TMA_LOADENS4_14ComposedLayoutINS4_7SwizzleILi3ELi4ELi3EEENS4_18smem_ptr_flag_bitsILi8EEENSS_INS5_IJNSA_ILi8EEESF_EEENS5_IJSF_SB_EEEEEEEvNS4_8identityES11_S1B_vS1C_EENS_8epilogue10collective6detail29Sm90TmaWarpSpecializedAdapterINS1F_15DefaultEpilogueISI_SJ_SJ_NS1E_6thread17LinearCombinationISI_Li1EffLNS1J_9ScaleType4KindE0ELNS_15FloatRoundStyleE2ESI_EENS1_15EpilogueDefaultEEEEEvvEEEEvNT_6ParamsE)
        /*0330*/ 	.short	0x0210
        /*0332*/ 	.short	0x0470


	//----- nvinfo : EIATTR_SW_WAR
	.align		4
.L_36:
        /*0334*/ 	.byte	0x04, 0x36
        /*0336*/ 	.short	(.L_38 - .L_37)
.L_37:
        /*0338*/ 	.word	0x00000008
.L_38:


//--------------------- .nv.callgraph             --------------------------
	.section	.nv.callgraph,"",@"SHT_CUDA_CALLGRAPH"
	.align	4
	.sectionentsize	8
	.align		4
        /*0000*/ 	.word	0x00000000
	.align		4
        /*0004*/ 	.word	0xffffffff
	.align		4
        /*0008*/ 	.word	0x00000000
	.align		4
        /*000c*/ 	.word	0xfffffffe
	.align		4
        /*0010*/ 	.word	0x00000000
	.align		4
        /*0014*/ 	.word	0xfffffffd
	.align		4
        /*0018*/ 	.word	0x00000000
	.align		4
        /*001c*/ 	.word	0xfffffffc


//--------------------- .nv.constant4             --------------------------
	.section	.nv.constant4,"a",@progbits
	.align	8
	.align		8
.nv.constant4:
        /*0000*/ 	.dword	_ZN39_INTERNAL_5803b967_4_k_cu_3f3a8e29_36264cuda3std3__45__cpo5beginE
	.align		8
        /*0008*/ 	.dword	_ZN39_INTERNAL_5803b967_4_k_cu_3f3a8e29_36264cuda3std3__45__cpo3endE
	.align		8
        /*0010*/ 	.dword	_ZN39_INTERNAL_5803b967_4_k_cu_3f3a8e29_36264cuda3std3__45__cpo6cbeginE
	.align		8
        /*0018*/ 	.dword	_ZN39_INTERNAL_5803b967_4_k_cu_3f3a8e29_36264cuda3std3__45__cpo4cendE
	.align		8
        /*0020*/ 	.dword	_ZN39_INTERNAL_5803b967_4_k_cu_3f3a8e29_36264cuda3std3__441_GLOBAL__N__5803b967_4_k_cu_3f3a8e29_36266ignoreE
	.align		8
        /*0028*/ 	.dword	_ZN39_INTERNAL_5803b967_4_k_cu_3f3a8e29_36264cuda3std3__419piecewise_constructE
	.align		8
        /*0030*/ 	.dword	_ZN39_INTERNAL_5803b967_4_k_cu_3f3a8e29_36264cuda3std3__48in_placeE
	.align		8
        /*0038*/ 	.dword	_ZN39_INTERNAL_5803b967_4_k_cu_3f3a8e29_36264cuda3std6ranges3__45__cpo4swapE
	.align		8
        /*0040*/ 	.dword	_ZN39_INTERNAL_5803b967_4_k_cu_3f3a8e29_36264cuda3std6ranges3__45__cpo9iter_moveE
	.align		8
        /*0048*/ 	.dword	_ZN39_INTERNAL_5803b967_4_k_cu_3f3a8e29_36264cute7productE
	.align		8
        /*0050*/ 	.dword	_ZN39_INTERNAL_5803b967_4_k_cu_3f3a8e29_36264cute1_E


//--------------------- .text._ZN7cutlass13device_kernelINS_4gemm6kernel13GemmUniversalIN4cute5tupleIJiiiiEEENS1_10collective13CollectiveMmaINS1_37MainloopSm90TmaGmmaWarpSpecializedFP8ILi7ENS5_IJNS4_1CILi1EEESB_SB_EEENS1_35KernelTmaWarpSpecializedCooperativeEEENS5_IJNSA_ILi128EEENSA_ILi112EEESF_EEENS_12float_e4m3_tENS5_IJlSB_lEEESI_SJ_NS4_8TiledMMAINS4_8MMA_AtomIJNS4_4SM904GMMA30MMA_64x16x32_F32E4M3E4M3_SS_TNILNSN_7ScaleInE1ELSP_1EEEEEENS4_6LayoutINS5_IJNSA_ILi2EEESB_SB_EEENS5_IJSB_NSA_ILi0EEESV_EEEEENS5_IJNS4_10UnderscoreESY_SY_EEEEENS4_13SM90_TMA_LOADENS4_14ComposedLayoutINS4_7SwizzleILi3ELi4ELi3EEENS4_18smem_ptr_flag_bitsILi8EEENSS_INS5_IJNSA_ILi8EEESF_EEENS5_IJSF_SB_EEEEEEEvNS4_8identityES11_S1B_vS1C_EENS_8epilogue10collective6detail29Sm90TmaWarpSpecializedAdapterINS1F_15DefaultEpilogueISI_SJ_SJ_NS1E_6thread17LinearCombinationISI_Li1EffLNS1J_9ScaleType4KindE0ELNS_15FloatRoundStyleE2ESI_EENS1_15EpilogueDefaultEEEEEvvEEEEvNT_6ParamsE --------------------------
	.section	.text._ZN7cutlass13device_kernelINS_4gemm6kernel13GemmUniversalIN4cute5tupleIJiiiiEEENS1_10collective13CollectiveMmaINS1_37MainloopSm90TmaGmmaWarpSpecializedFP8ILi7ENS5_IJNS4_1CILi1EEESB_SB_EEENS1_35KernelTmaWarpSpecializedCooperativeEEENS5_IJNSA_ILi128EEENSA_ILi112EEESF_EEENS_12float_e4m3_tENS5_IJlSB_lEEESI_SJ_NS4_8TiledMMAINS4_8MMA_AtomIJNS4_4SM904GMMA30MMA_64x16x32_F32E4M3E4M3_SS_TNILNSN_7ScaleInE1ELSP_1EEEEEENS4_6LayoutINS5_IJNSA_ILi2EEESB_SB_EEENS5_IJSB_NSA_ILi0EEESV_EEEEENS5_IJNS4_10UnderscoreESY_SY_EEEEENS4_13SM90_TMA_LOADENS4_14ComposedLayoutINS4_7SwizzleILi3ELi4ELi3EEENS4_18smem_ptr_flag_bitsILi8EEENSS_INS5_IJNSA_ILi8EEESF_EEENS5_IJSF_SB_EEEEEEEvNS4_8identityES11_S1B_vS1C_EENS_8epilogue10collective6detail29Sm90TmaWarpSpecializedAdapterINS1F_15DefaultEpilogueISI_SJ_SJ_NS1E_6thread17LinearCombinationISI_Li1EffLNS1J_9ScaleType4KindE0ELNS_15FloatRoundStyleE2ESI_EENS1_15EpilogueDefaultEEEEEvvEEEEvNT_6ParamsE,"ax",@progbits
	.align	128
.text._ZN7cutlass13device_kernelINS_4gemm6kernel13GemmUniversalIN4cute5tupleIJiiiiEEENS1_10collective13CollectiveMmaINS1_37MainloopSm90TmaGmmaWarpSpecializedFP8ILi7ENS5_IJNS4_1CILi1EEESB_SB_EEENS1_35KernelTmaWarpSpecializedCooperativeEEENS5_IJNSA_ILi128EEENSA_ILi112EEESF_EEENS_12float_e4m3_tENS5_IJlSB_lEEESI_SJ_NS4_8TiledMMAINS4_8MMA_AtomIJNS4_4SM904GMMA30MMA_64x16x32_F32E4M3E4M3_SS_TNILNSN_7ScaleInE1ELSP_1EEEEEENS4_6LayoutINS5_IJNSA_ILi2EEESB_SB_EEENS5_IJSB_NSA_ILi0EEESV_EEEEENS5_IJNS4_10UnderscoreESY_SY_EEEEENS4_13SM90_TMA_LOADENS4_14ComposedLayoutINS4_7SwizzleILi3ELi4ELi3EEENS4_18smem_ptr_flag_bitsILi8EEENSS_INS5_IJNSA_ILi8EEESF_EEENS5_IJSF_SB_EEEEEEEvNS4_8identityES11_S1B_vS1C_EENS_8epilogue10collective6detail29Sm90TmaWarpSpecializedAdapterINS1F_15DefaultEpilogueISI_SJ_SJ_NS1E_6thread17LinearCombinationISI_Li1EffLNS1J_9ScaleType4KindE0ELNS_15FloatRoundStyleE2ESI_EENS1_15EpilogueDefaultEEEEEvvEEEEvNT_6ParamsE:
        .type           _ZN7cutlass13device_kernelINS_4gemm6kernel13GemmUniversalIN4cute5tupleIJiiiiEEENS1_10collective13CollectiveMmaINS1_37MainloopSm90TmaGmmaWarpSpecializedFP8ILi7ENS5_IJNS4_1CILi1EEESB_SB_EEENS1_35KernelTmaWarpSpecializedCooperativeEEENS5_IJNSA_ILi128EEENSA_ILi112EEESF_EEENS_12float_e4m3_tENS5_IJlSB_lEEESI_SJ_NS4_8TiledMMAINS4_8MMA_AtomIJNS4_4SM904GMMA30MMA_64x16x32_F32E4M3E4M3_SS_TNILNSN_7ScaleInE1ELSP_1EEEEEENS4_6LayoutINS5_IJNSA_ILi2EEESB_SB_EEENS5_IJSB_NSA_ILi0EEESV_EEEEENS5_IJNS4_10UnderscoreESY_SY_EEEEENS4_13SM90_TMA_LOADENS4_14ComposedLayoutINS4_7SwizzleILi3ELi4ELi3EEENS4_18smem_ptr_flag_bitsILi8EEENSS_INS5_IJNSA_ILi8EEESF_EEENS5_IJSF_SB_EEEEEEEvNS4_8identityES11_S1B_vS1C_EENS_8epilogue10collective6detail29Sm90TmaWarpSpecializedAdapterINS1F_15DefaultEpilogueISI_SJ_SJ_NS1E_6thread17LinearCombinationISI_Li1EffLNS1J_9ScaleType4KindE0ELNS_15FloatRoundStyleE2ESI_EENS1_15EpilogueDefaultEEEEEvvEEEEvNT_6ParamsE,@function
        .size           _ZN7cutlass13device_kernelINS_4gemm6kernel13GemmUniversalIN4cute5tupleIJiiiiEEENS1_10collective13CollectiveMmaINS1_37MainloopSm90TmaGmmaWarpSpecializedFP8ILi7ENS5_IJNS4_1CILi1EEESB_SB_EEENS1_35KernelTmaWarpSpecializedCooperativeEEENS5_IJNSA_ILi128EEENSA_ILi112EEESF_EEENS_12float_e4m3_tENS5_IJlSB_lEEESI_SJ_NS4_8TiledMMAINS4_8MMA_AtomIJNS4_4SM904GMMA30MMA_64x16x32_F32E4M3E4M3_SS_TNILNSN_7ScaleInE1ELSP_1EEEEEENS4_6LayoutINS5_IJNSA_ILi2EEESB_SB_EEENS5_IJSB_NSA_ILi0EEESV_EEEEENS5_IJNS4_10UnderscoreESY_SY_EEEEENS4_13SM90_TMA_LOADENS4_14ComposedLayoutINS4_7SwizzleILi3ELi4ELi3EEENS4_18smem_ptr_flag_bitsILi8EEENSS_INS5_IJNSA_ILi8EEESF_EEENS5_IJSF_SB_EEEEEEEvNS4_8identityES11_S1B_vS1C_EENS_8epilogue10collective6detail29Sm90TmaWarpSpecializedAdapterINS1F_15DefaultEpilogueISI_SJ_SJ_NS1E_6thread17LinearCombinationISI_Li1EffLNS1J_9ScaleType4KindE0ELNS_15FloatRoundStyleE2ESI_EENS1_15EpilogueDefaultEEEEEvvEEEEvNT_6ParamsE,(.L_x_191 - _ZN7cutlass13device_kernelINS_4gemm6kernel13GemmUniversalIN4cute5tupleIJiiiiEEENS1_10collective13CollectiveMmaINS1_37MainloopSm90TmaGmmaWarpSpecializedFP8ILi7ENS5_IJNS4_1CILi1EEESB_SB_EEENS1_35KernelTmaWarpSpecializedCooperativeEEENS5_IJNSA_ILi128EEENSA_ILi112EEESF_EEENS_12float_e4m3_tENS5_IJlSB_lEEESI_SJ_NS4_8TiledMMAINS4_8MMA_AtomIJNS4_4SM904GMMA30MMA_64x16x32_F32E4M3E4M3_SS_TNILNSN_7ScaleInE1ELSP_1EEEEEENS4_6LayoutINS5_IJNSA_ILi2EEESB_SB_EEENS5_IJSB_NSA_ILi0EEESV_EEEEENS5_IJNS4_10UnderscoreESY_SY_EEEEENS4_13SM90_TMA_LOADENS4_14ComposedLayoutINS4_7SwizzleILi3ELi4ELi3EEENS4_18smem_ptr_flag_bitsILi8EEENSS_INS5_IJNSA_ILi8EEESF_EEENS5_IJSF_SB_EEEEEEEvNS4_8identityES11_S1B_vS1C_EENS_8epilogue10collective6detail29Sm90TmaWarpSpecializedAdapterINS1F_15DefaultEpilogueISI_SJ_SJ_NS1E_6thread17LinearCombinationISI_Li1EffLNS1J_9ScaleType4KindE0ELNS_15FloatRoundStyleE2ESI_EENS1_15EpilogueDefaultEEEEEvvEEEEvNT_6ParamsE)
        .other          _ZN7cutlass13device_kernelINS_4gemm6kernel13GemmUniversalIN4cute5tupleIJiiiiEEENS1_10collective13CollectiveMmaINS1_37MainloopSm90TmaGmmaWarpSpecializedFP8ILi7ENS5_IJNS4_1CILi1EEESB_SB_EEENS1_35KernelTmaWarpSpecializedCooperativeEEENS5_IJNSA_ILi128EEENSA_ILi112EEESF_EEENS_12float_e4m3_tENS5_IJlSB_lEEESI_SJ_NS4_8TiledMMAINS4_8MMA_AtomIJNS4_4SM904GMMA30MMA_64x16x32_F32E4M3E4M3_SS_TNILNSN_7ScaleInE1ELSP_1EEEEEENS4_6LayoutINS5_IJNSA_ILi2EEESB_SB_EEENS5_IJSB_NSA_ILi0EEESV_EEEEENS5_IJNS4_10UnderscoreESY_SY_EEEEENS4_13SM90_TMA_LOADENS4_14ComposedLayoutINS4_7SwizzleILi3ELi4ELi3EEENS4_18smem_ptr_flag_bitsILi8EEENSS_INS5_IJNSA_ILi8EEESF_EEENS5_IJSF_SB_EEEEEEEvNS4_8identityES11_S1B_vS1C_EENS_8epilogue10collective6detail29Sm90TmaWarpSpecializedAdapterINS1F_15DefaultEpilogueISI_SJ_SJ_NS1E_6thread17LinearCombinationISI_Li1EffLNS1J_9ScaleType4KindE0ELNS_15FloatRoundStyleE2ESI_EENS1_15EpilogueDefaultEEEEEvvEEEEvNT_6ParamsE,@"STO_CUDA_ENTRY STV_DEFAULT"
_ZN7cutlass13device_kernelINS_4gemm6kernel13GemmUniversalIN4cute5tupleIJiiiiEEENS1_10collective13CollectiveMmaINS1_37MainloopSm90TmaGmmaWarpSpecializedFP8ILi7ENS5_IJNS4_1CILi1EEESB_SB_EEENS1_35KernelTmaWarpSpecializedCooperativeEEENS5_IJNSA_ILi128EEENSA_ILi112EEESF_EEENS_12float_e4m3_tENS5_IJlSB_lEEESI_SJ_NS4_8TiledMMAINS4_8MMA_AtomIJNS4_4SM904GMMA30MMA_64x16x32_F32E4M3E4M3_SS_TNILNSN_7ScaleInE1ELSP_1EEEEEENS4_6LayoutINS5_IJNSA_ILi2EEESB_SB_EEENS5_IJSB_NSA_ILi0EEESV_EEEEENS5_IJNS4_10UnderscoreESY_SY_EEEEENS4_13SM90_TMA_LOADENS4_14ComposedLayoutINS4_7SwizzleILi3ELi4ELi3EEENS4_18smem_ptr_flag_bitsILi8EEENSS_INS5_IJNSA_ILi8EEESF_EEENS5_IJSF_SB_EEEEEEEvNS4_8identityES11_S1B_vS1C_EENS_8epilogue10collective6detail29Sm90TmaWarpSpecializedAdapterINS1F_15DefaultEpilogueISI_SJ_SJ_NS1E_6thread17LinearCombinationISI_Li1EffLNS1J_9ScaleType4KindE0ELNS_15FloatRoundStyleE2ESI_EENS1_15EpilogueDefaultEEEEEvvEEEEvNT_6ParamsE:
[----:B------:R-:W-:Y:S01]  /*0000*/  LDC R1, c[0x0][0x28] ;  /* 0x00000a00ff017b82 */ /* 0x000fe20000000800 */
[----:B------:R-:W0:Y:S01]  /*0010*/  S2R R0, SR_TID.X ;  /* 0x0000000000007919 */ /* 0x000e220000002100 */
[----:B------:R-:W-:Y:S01]  /*0020*/  ELECT P0, URZ, PT ;  /* 0x00000000003f782f */ /* 0x000fe20003800000 */
[----:B------:R-:W-:Y:S01]  /*0030*/  BSSY B0, `(.L_x_0) ;  /* 0x000000f000007945 */ /* 0x000fe20003800000 */
[--C-:B0-----:R-:W-:Y:S02]  /*0040*/  SHF.R.U32.HI R2, RZ, 0x5, R0.reuse ;  /* 0x00000005ff027819 */ /* 0x101fe40000011600 */
[----:B------:R-:W-:-:S03]  /*0050*/  SHF.R.U32.HI R3, RZ, 0x7, R0 ;  /* 0x00000007ff037819 */ /* 0x000fc60000011600 */
[----:B------:R-:W0:Y:S04]  /*0060*/  SHFL.IDX PT, R5, R2, RZ, 0x1f ;  /* 0x00001fff02057589 */ /* 0x000e2800000e0000 */
[----:B------:R1:W2:Y:S01]  /*0070*/  SHFL.IDX PT, R7, R3, RZ, 0x1f ;  /* 0x00001fff03077589 */ /* 0x0002a200000e0000 */
[----:B0-----:R-:W-:-:S13]  /*0080*/  ISETP.NE.OR P0, PT, R5, RZ, !P0 ;  /* 0x000000ff0500720c */ /* 0x001fda0004705670 */
[----:B-12---:R-:W-:Y:S05]  /*0090*/  @P0 BRA `(.L_x_1) ;  /* 0x0000000000200947 */ /* 0x006fea0003800000 */
[----:B------:R-:W-:Y:S02]  /*00a0*/  ULDC.64 UR4, c[0x0][0x198] ;  /* 0x0000660000047ab9 */ /* 0x000fe40000000a00 */
[----:B------:R-:W-:Y:S02]  /*00b0*/  UIADD3 UR6, UP0, UR4, 0xf0, URZ ;  /* 0x000000f004067890 */ /* 0x000fe4000ff1e03f */
[----:B------:R-:W-:Y:S02]  /*00c0*/  UIADD3 UR4, UP1, UR4, 0x1f0, URZ ;  /* 0x000001f004047890 */ /* 0x000fe4000ff3e03f */
[----:B------:R-:W-:Y:S02]  /*00d0*/  UIADD3.X UR7, URZ, UR5, URZ, UP0, !UPT ;  /* 0x000000053f077290 */ /* 0x000fe400087fe43f */
[----:B------:R-:W-:-:S07]  /*00e0*/  UIADD3.X UR5, URZ, UR5, URZ, UP1, !UPT ;  /* 0x000000053f057290 */ /* 0x000fce0008ffe43f */
[----:B------:R0:W-:Y:S02]  /*00f0*/  UTMACCTL.PF [UR6] ;  /* 0x00000000060079b9 */ /* 0x0001e40008040000 */
[----:B------:R0:W-:Y:S02]  /*0100*/  UTMACCTL.PF [UR4] ;  /* 0x00000000040079b9 */ /* 0x0001e40008040000 */
[----:B0-----:R-:W-:Y:S01]  /*0110*/  NOP ;  /* 0x0000000000007918 */ /* 0x001fe20000000000 */
.L_x_1:
[----:B------:R-:W-:Y:S05]  /*0120*/  BSYNC B0 ;  /* 0x0000000000007941 */ /* 0x000fea0003800000 */
.L_x_0:
[----:B------:R-:W0:Y:S02]  /*0130*/  SHFL.IDX PT, R3, R2, RZ, 0x1f ;  /* 0x00001fff02037589 */ /* 0x000e2400000e0000 */
[----:B0-----:R-:W-:-:S13]  /*0140*/  ISETP.NE.AND P0, PT, R3, RZ, PT ;  /* 0x000000ff0300720c */ /* 0x001fda0003f05270 */
[----:B------:R-:W-:Y:S05]  /*0150*/  @P0 BRA `(.L_x_2) ;  /* 0x0000000000700947 */ /* 0x000fea0003800000 */
[----:B------:R-:W0:Y:S01]  /*0160*/  S2UR UR8, SR_CgaCtaId ;  /* 0x00000000000879c3 */ /* 0x000e220000008800 */
[----:B------:R-:W-:Y:S01]  /*0170*/  UMOV UR4, 0x400 ;  /* 0x0000040000047882 */ /* 0x000fe20000000000 */
[----:B------:R-:W-:Y:S01]  /*0180*/  UMOV UR5, 0x1 ;  /* 0x0000000100057882 */ /* 0x000fe20000000000 */
[----:B------:R-:W-:Y:S01]  /*0190*/  UMOV UR6, 0x100 ;  /* 0x0000010000067882 */ /* 0x000fe20000000000 */
[----:B------:R-:W-:Y:S01]  /*01a0*/  ELECT P0, URZ, PT ;  /* 0x00000000003f782f */ /* 0x000fe20003800000 */
[----:B------:R-:W-:-:S04]  /*01b0*/  UIADD3 UR6, -UR6, 0x100000, URZ ;  /* 0x0010000006067890 */ /* 0x000fc8000fffe13f */
[----:B------:R-:W-:Y:S02]  /*01c0*/  USHF.L.U32 UR7, UR6, 0xb, URZ ;  /* 0x0000000b06077899 */ /* 0x000fe4000800063f */
[----:B------:R-:W-:Y:S02]  /*01d0*/  USHF.L.U32 UR6, UR6, 0x1, URZ ;  /* 0x0000000106067899 */ /* 0x000fe4000800063f */
[----:B0-----:R-:W-:Y:S02]  /*01e0*/  ULEA UR8, UR8, UR4, 0x18 ;  /* 0x0000000408087291 */ /* 0x001fe4000f8ec03f */
[----:B------:R-:W-:-:S04]  /*01f0*/  UIADD3 UR4, -UR5, 0x100000, URZ ;  /* 0x0010000005047890 */ /* 0x000fc8000fffe13f */
[----:B------:R-:W-:Y:S02]  /*0200*/  USHF.L.U32 UR5, UR4, 0xb, URZ ;  /* 0x0000000b04057899 */ /* 0x000fe4000800063f */
[----:B------:R-:W-:Y:S01]  /*0210*/  USHF.L.U32 UR4, UR4, 0x1, URZ ;  /* 0x0000000104047899 */ /* 0x000fe2000800063f */
[----:B------:R-:W0:Y:S11]  /*0220*/  FENCE.VIEW.ASYNC.S ;  /* 0x00000000000073c6 */ /* 0x000e360000000000 */
[----:B0-----:R0:W1:Y:S01]  /*0230*/  SYNCS.EXCH.64 URZ, [UR8], UR4 ;  /* 0x00000004083f75b2 */ /* 0x0010620008000100 */
[----:B------:R0:W2:Y:S01]  /*0240*/  SYNCS.EXCH.64 URZ, [UR8+0x38], UR6 ;  /* 0x00003806083f75b2 */ /* 0x0000a20008000100 */
[----:B------:R0:W3:Y:S01]  /*0250*/  SYNCS.EXCH.64 URZ, [UR8+0x8], UR4 ;  /* 0x00000804083f75b2 */ /* 0x0000e20008000100 */
[----:B------:R0:W4:Y:S01]  /*0260*/  SYNCS.EXCH.64 URZ, [UR8+0x40], UR6 ;  /* 0x00004006083f75b2 */ /* 0x0001220008000100 */
[----:B------:R0:W0:Y:S01]  /*0270*/  SYNCS.EXCH.64 URZ, [UR8+0x10], UR4 ;  /* 0x00001004083f75b2 */ /* 0x0000220008000100 */
        /* <DEDUP_REMOVED lines=9> */
[----:B------:R-:W-:Y:S01]  /*0310*/  NOP ;  /* 0x0000000000007918 */ /* 0x000fe20000000000 */
.L_x_2:
[----:B------:R-:W5:Y:S01]  /*0320*/  SHFL.IDX PT, R2, R2, RZ, 0x1f ;  /* 0x00001fff02027589 */ /* 0x000f6200000e0000 */
[----:B------:R-:W1:Y:S01]  /*0330*/  LDC R3, c[0x0][0x65c] ;  /* 0x00019700ff037b82 */ /* 0x000e620000000800 */
[----:B------:R-:W-:Y:S02]  /*0340*/  ELECT P0, URZ, PT ;  /* 0x00000000003f782f */ /* 0x000fe40003800000 */
[----:B------:R-:W-:Y:S01]  /*0350*/  SHF.R.S32.HI R4, RZ, 0x1f, R5 ;  /* 0x0000001fff047819 */ /* 0x000fe20000011405 */
[----:B------:R-:W2:Y:S01]  /*0360*/  S2R R8, SR_CTAID.Y ;  /* 0x0000000000087919 */ /* 0x000ea20000002600 */
[----:B0-----:R-:W-:Y:S01]  /*0370*/  UMOV UR4, 0x20 ;  /* 0x0000002000047882 */ /* 0x001fe20000000000 */
[----:B------:R-:W-:Y:S01]  /*0380*/  ISETP.NE.AND P2, PT, R7, RZ, PT ;  /* 0x000000ff0700720c */ /* 0x000fe20003f45270 */
[----:B------:R-:W-:Y:S01]  /*0390*/  NOP ;  /* 0x0000000000007918 */ /* 0x000fe20000000000 */
[----:B------:R-:W0:Y:S01]  /*03a0*/  S2R R6, SR_CTAID.X ;  /* 0x0000000000067919 */ /* 0x000e220000002500 */
[----:B------:R-:W-:Y:S01]  /*03b0*/  LEA.HI R4, R4, R5, RZ, 0x2 ;  /* 0x0000000504047211 */ /* 0x000fe200078f10ff */
[----:B------:R-:W-:-:S03]  /*03c0*/  NOP ;  /* 0x0000000000007918 */ /* 0x000fc60000000000 */
[----:B------:R-:W-:-:S05]  /*03d0*/  LOP3.LUT R4, R4, 0xfffffffc, RZ, 0xc0, !PT ;  /* 0xfffffffc04047812 */ /* 0x000fca00078ec0ff */
[----:B------:R-:W-:Y:S01]  /*03e0*/  IMAD.IADD R5, R5, 0x1, -R4 ;  /* 0x0000000105057824 */ /* 0x000fe200078e0a04 */
[----:B-----5:R-:W-:Y:S02]  /*03f0*/  ISETP.NE.OR P0, PT, R2, RZ, !P0 ;  /* 0x000000ff0200720c */ /* 0x020fe40004705670 */
[----:B-1----:R-:W-:-:S11]  /*0400*/  ISETP.NE.AND P3, PT, R3, 0x1, PT ;  /* 0x000000010300780c */ /* 0x002fd60003f65270 */
[----:B------:R-:W-:Y:S01]  /*0410*/  VOTEU.ALL UP0, P0 ;  /* 0x00000000003f7886 */ /* 0x000fe20000000000 */
[----:B------:R-:W-:Y:S01]  /*0420*/  VOTEU.ALL UP1, P0 ;  /* 0x00000000003f7886 */ /* 0x000fe20000020000 */
[----:B------:R-:W0:Y:S01]  /*0430*/  @P3 LDC R9, c[0x0][0x10] ;  /* 0x00000400ff093b82 */ /* 0x000e220000000800 */
[----:B--2---:R-:W-:Y:S02]  /*0440*/  @P3 IMAD.MOV.U32 R2, RZ, RZ, R8 ;  /* 0x000000ffff023224 */ /* 0x004fe400078e0008 */
[----:B------:R-:W-:Y:S01]  /*0450*/  @!UP0 UMOV UR6, 0x400 ;  /* 0x0000040000068882 */ /* 0x000fe20000000000 */
[----:B------:R-:W-:-:S04]  /*0460*/  @!UP0 UIADD3 UR4, -UR4, 0x100000, URZ ;  /* 0x0010000004048890 */ /* 0x000fc8000fffe13f */
[----:B------:R-:W-:Y:S02]  /*0470*/  @!UP0 USHF.L.U32 UR5, UR4, 0xb, URZ ;  /* 0x0000000b04058899 */ /* 0x000fe4000800063f */
[----:B------:R-:W-:Y:S01]  /*0480*/  @!UP0 USHF.L.U32 UR4, UR4, 0x1, URZ ;  /* 0x0000000104048899 */ /* 0x000fe2000800063f */
[----:B------:R-:W-:Y:S02]  /*0490*/  @P3 IMAD.MOV.U32 R3, RZ, RZ, RZ ;  /* 0x000000ffff033224 */ /* 0x000fe400078e00ff */
[----:B------:R-:W-:Y:S01]  /*04a0*/  @P3 IMAD.MOV.U32 R13, RZ, RZ, RZ ;  /* 0x000000ffff0d3224 */ /* 0x000fe200078e00ff */
[----:B------:R-:W1:Y:S08]  /*04b0*/  @!UP0 S2UR UR7, SR_CgaCtaId ;  /* 0x00000000000789c3 */ /* 0x000e700000008800 */
[----:B------:R-:W2:Y:S01]  /*04c0*/  @!P3 LDC R11, c[0x0][0xc] ;  /* 0x00000300ff0bbb82 */ /* 0x000ea20000000800 */
[----:B0-----:R-:W-:-:S04]  /*04d0*/  @P3 IMAD.WIDE.U32 R2, R6, R9, R2 ;  /* 0x0000000906023225 */ /* 0x001fc800078e0002 */
[----:B------:R-:W-:Y:S02]  /*04e0*/  VIADD R9, R7, 0xffffffff ;  /* 0xffffffff07097836 */ /* 0x000fe40000000000 */
[----:B------:R-:W-:Y:S01]  /*04f0*/  @P3 IMAD.IADD R3, R3, 0x1, R13 ;  /* 0x0000000103033824 */ /* 0x000fe200078e020d */
[----:B-1----:R-:W-:Y:S02]  /*0500*/  @!UP0 ULEA UR6, UR7, UR6, 0x18 ;  /* 0x0000000607068291 */ /* 0x002fe4000f8ec03f */
[----:B------:R-:W-:Y:S01]  /*0510*/  ISETP.GE.U32.AND P1, PT, R9, 0x2, PT ;  /* 0x000000020900780c */ /* 0x000fe20003f26070 */
[----:B------:R-:W-:Y:S01]  /*0520*/  VOTEU.ALL UP0, P0 ;  /* 0x00000000003f7886 */ /* 0x000fe20000000000 */
[----:B------:R-:W-:-:S04]  /*0530*/  ISETP.NE.AND P0, PT, R5, 0x3, PT ;  /* 0x000000030500780c */ /* 0x000fc80003f05270 */
[----:B------:R-:W-:-:S04]  /*0540*/  ISETP.EQ.OR P0, PT, R5, RZ, !P0 ;  /* 0x000000ff0500720c */ /* 0x000fc80004702670 */
[----:B------:R-:W-:Y:S01]  /*0550*/  ISETP.EQ.AND P0, PT, R7, RZ, P0 ;  /* 0x000000ff0700720c */ /* 0x000fe20000702270 */
[----:B------:R-:W-:Y:S01]  /*0560*/  IMAD.MOV.U32 R7, RZ, RZ, RZ ;  /* 0x000000ffff077224 */ /* 0x000fe200078e00ff */
[----:B------:R-:W0:Y:S02]  /*0570*/  FENCE.VIEW.ASYNC.S ;  /* 0x00000000000073c6 */ /* 0x000e240000000000 */
[----:B0-----:R0:W3:Y:S01]  /*0580*/  @!UP0 SYNCS.EXCH.64 URZ, [UR6+0x80], UR4 ;  /* 0x00008004063f85b2 */ /* 0x0010e20008000100 */
[----:B------:R-:W-:Y:S01]  /*0590*/  SEL R4, RZ, 0x1, !P0 ;  /* 0x00000001ff047807 */ /* 0x000fe20004000000 */
[----:B--2---:R-:W-:-:S03]  /*05a0*/  @!P3 IMAD.WIDE.U32 R10, R11, R8, R6 ;  /* 0x000000080b0ab225 */ /* 0x004fc600078e0006 */
[----:B------:R-:W-:Y:S01]  /*05b0*/  SEL R4, R4, 0x2, P1 ;  /* 0x0000000204047807 */ /* 0x000fe20000800000 */
[----:B------:R-:W-:Y:S02]  /*05c0*/  @!P3 IMAD.MOV.U32 R2, RZ, RZ, R10 ;  /* 0x000000ffff02b224 */ /* 0x000fe400078e000a */
[----:B------:R-:W-:Y:S01]  /*05d0*/  @!P3 IMAD.MOV.U32 R3, RZ, RZ, R11 ;  /* 0x000000ffff03b224 */ /* 0x000fe200078e000b */
[----:B------:R0:W3:Y:S01]  /*05e0*/  @!UP1 SYNCS.EXCH.64 URZ, [UR6+0x88], UR4 ;  /* 0x00008804063f95b2 */ /* 0x0000e20008000100 */
[----:B------:R-:W-:Y:S01]  /*05f0*/  NOP ;  /* 0x0000000000007918 */ /* 0x000fe20000000000 */
[----:B---34-:R-:W-:Y:S06]  /*0600*/  BAR.SYNC.DEFER_BLOCKING 0x0 ;  /* 0x0000000000007b1d */ /* 0x018fec0000010000 */
[----:B------:R-:W-:Y:S05]  /*0610*/  @!P2 BRA `(.L_x_3) ;  /* 0x0000007c0004a947 */ /* 0x000fea0003800000 */
[----:B------:R-:W-:-:S13]  /*0620*/  ISETP.GT.U32.AND P0, PT, R9, 0x1, PT ;  /* 0x000000010900780c */ /* 0x000fda0003f04070 */
[----:B0-----:R-:W-:Y:S05]  /*0630*/  @P0 EXIT ;  /* 0x000000000000094d */ /* 0x001fea0003800000 */
[----:B------:R-:W-:Y:S01]  /*0640*/  ULDC.64 UR4, c[0x0][0x650] ;  /* 0x0001940000047ab9 */ /* 0x000fe20000000a00 */
[----:B------:R-:W-:Y:S01]  /*0650*/  PRMT R11, RZ, 0x7610, R11 ;  /* 0x00007610ff0b7816 */ /* 0x000fe2000000000b */
[----:B------:R-:W-:Y:S01]  /*0660*/  IMAD.MOV.U32 R9, RZ, RZ, -0x1 ;  /* 0xffffffffff097424 */ /* 0x000fe200078e00ff */
[----:B------:R-:W-:Y:S01]  /*0670*/  ISETP.GE.U32.AND P0, PT, R2, UR4, PT ;  /* 0x0000000402007c0c */ /* 0x000fe2000bf06070 */
[----:B------:R-:W-:Y:S02]  /*0680*/  IMAD.MOV.U32 R10, RZ, RZ, -0x1 ;  /* 0xffffffffff0a7424 */ /* 0x000fe400078e00ff */
[----:B------:R-:W-:Y:S01]  /*0690*/  IMAD.MOV.U32 R5, RZ, RZ, -0x1 ;  /* 0xffffffffff057424 */ /* 0x000fe200078e00ff */
[----:B------:R-:W-:-:S13]  /*06a0*/  ISETP.GE.U32.AND.EX P0, PT, R3, UR5, PT, P0 ;  /* 0x0000000503007c0c */ /* 0x000fda000bf06100 */
[----:B------:R-:W-:Y:S05]  /*06b0*/  @P0 BRA `(.L_x_4) ;  /* 0x00000004005c0947 */ /* 0x000fea0003800000 */
[----:B------:R-:W0:Y:S01]  /*06c0*/  LDC.64 R16, c[0x0][0x628] ;  /* 0x00018a00ff107b82 */ /* 0x000e220000000a00 */
[----:B------:R-:W-:Y:S02]  /*06d0*/  IMAD.MOV.U32 R10, RZ, RZ, R2 ;  /* 0x000000ffff0a7224 */ /* 0x000fe400078e0002 */
[----:B------:R-:W-:-:S05]  /*06e0*/  IMAD.MOV.U32 R11, RZ, RZ, R3 ;  /* 0x000000ffff0b7224 */ /* 0x000fca00078e0003 */
[----:B------:R-:W1:Y:S08]  /*06f0*/  LDC R18, c[0x0][0x630] ;  /* 0x00018c00ff127b82 */ /* 0x000e700000000800 */
[----:B------:R-:W2:Y:S01]  /*0700*/  LDC.64 R20, c[0x0][0x620] ;  /* 0x00018800ff147b82 */ /* 0x000ea20000000a00 */
[----:B0-----:R-:W-:-:S04]  /*0710*/  ISETP.NE.U32.AND P0, PT, R16, RZ, PT ;  /* 0x000000ff1000720c */ /* 0x001fc80003f05070 */
[----:B------:R-:W-:-:S13]  /*0720*/  ISETP.NE.AND.EX P0, PT, R17, RZ, PT, P0 ;  /* 0x000000ff1100720c */ /* 0x000fda0003f05300 */
[----:B-12---:R-:W-:Y:S05]  /*0730*/  @!P0 BRA `(.L_x_5) ;  /* 0x0000000000288947 */ /* 0x006fea0003800000 */
[----:B------:R-:W0:Y:S02]  /*0740*/  LDC R5, c[0x0][0x634] ;  /* 0x00018d00ff057b82 */ /* 0x000e240000000800 */
[----:B0-----:R-:W-:-:S05]  /*0750*/  IADD3 R5, P0, R2, R5, RZ ;  /* 0x0000000502057210 */ /* 0x001fca0007f1e0ff */
[----:B------:R-:W-:-:S04]  /*0760*/  IMAD.X R9, RZ, RZ, R3, P0 ;  /* 0x000000ffff097224 */ /* 0x000fc800000e0603 */
[----:B------:R-:W-:-:S04]  /*0770*/  IMAD.WIDE.U32 R10, R9, R16, RZ ;  /* 0x00000010090a7225 */ /* 0x000fc800078e00ff */
[----:B------:R-:W-:-:S04]  /*0780*/  IMAD.WIDE.U32 R12, P0, R5, R17, R10 ;  /* 0x00000011050c7225 */ /* 0x000fc8000780000a */
[----:B------:R-:W-:-:S04]  /*0790*/  IMAD.WIDE.U32 R10, R5, R16, RZ ;  /* 0x00000010050a7225 */ /* 0x000fc800078e00ff */
[----:B------:R-:W-:Y:S01]  /*07a0*/  IMAD.X R15, RZ, RZ, RZ, P0 ;  /* 0x000000ffff0f7224 */ /* 0x000fe200000e06ff */
[----:B------:R-:W-:Y:S01]  /*07b0*/  IADD3 RZ, P0, R11, R12, RZ ;  /* 0x0000000c0bff7210 */ /* 0x000fe20007f1e0ff */
[----:B------:R-:W-:-:S04]  /*07c0*/  IMAD.MOV.U32 R14, RZ, RZ, R13 ;  /* 0x000000ffff0e7224 */ /* 0x000fc800078e000d */
[----:B------:R-:W-:-:S08]  /*07d0*/  IMAD.WIDE.U32.X R10, R9, R17, R14, P0 ;  /* 0x00000011090a7225 */ /* 0x000fd000000e040e */
.L_x_5:
[-CC-:B------:R-:W-:Y:S01]  /*07e0*/  SHF.R.U64 R26, R10, R18.reuse, R11.reuse ;  /* 0x000000120a1a7219 */ /* 0x180fe2000000120b */
[----:B------:R-:W0:Y:S01]  /*07f0*/  LDC.64 R22, c[0x0][0x640] ;  /* 0x00019000ff167b82 */ /* 0x000e220000000a00 */
[----:B------:R-:W-:Y:S01]  /*0800*/  SHF.R.U32.HI R7, RZ, R18, R11 ;  /* 0x00000012ff077219 */ /* 0x000fe2000001160b */
[----:B------:R-:W-:Y:S01]  /*0810*/  ULDC UR4, c[0x0][0x150] ;  /* 0x0000540000047ab9 */ /* 0x000fe20000000800 */
[----:B------:R-:W-:Y:S02]  /*0820*/  IADD3 R9, P0, RZ, -R26, RZ ;  /* 0x8000001aff097210 */ /* 0x000fe40007f1e0ff */
[----:B------:R-:W-:-:S03]  /*0830*/  I2FP.F32.U32 R5, R6 ;  /* 0x0000000600057245 */ /* 0x000fc60000201000 */
[----:B------:R-:W1:Y:S01]  /*0840*/  LDC R14, c[0x0][0x618] ;  /* 0x00018600ff0e7b82 */ /* 0x000e620000000800 */
[----:B------:R-:W-:Y:S02]  /*0850*/  IMAD.X R13, RZ, RZ, ~R7, P0 ;  /* 0x000000ffff0d7224 */ /* 0x000fe400000e0e07 */
[----:B------:R-:W-:Y:S01]  /*0860*/  FMUL R5, R5, UR4 ;  /* 0x0000000405057c20 */ /* 0x000fe20008400000 */
[----:B------:R-:W-:Y:S01]  /*0870*/  IMAD.WIDE.U32 R10, R9, R20, R2 ;  /* 0x00000014090a7225 */ /* 0x000fe200078e0002 */
[----:B------:R-:W-:-:S03]  /*0880*/  ULDC UR4, c[0x0][0x154] ;  /* 0x0000550000047ab9 */ /* 0x000fc60000000800 */
[----:B------:R-:W-:Y:S01]  /*0890*/  IMAD R12, R13, R20, RZ ;  /* 0x000000140d0c7224 */ /* 0x000fe200078e02ff */
[----:B------:R-:W2:Y:S01]  /*08a0*/  LDC R7, c[0x0][0x144] ;  /* 0x00005100ff077b82 */ /* 0x000ea20000000800 */
[----:B------:R-:W3:Y:S01]  /*08b0*/  F2I.U32.TRUNC.NTZ R5, R5 ;  /* 0x0000000500057305 */ /* 0x000ee2000020f000 */
[----:B------:R-:W-:Y:S02]  /*08c0*/  IMAD.MOV.U32 R13, RZ, RZ, -0x1 ;  /* 0xffffffffff0d7424 */ /* 0x000fe400078e00ff */
[----:B------:R-:W-:-:S04]  /*08d0*/  IMAD R9, R9, R21, R12 ;  /* 0x0000001509097224 */ /* 0x000fc800078e020c */
[----:B------:R-:W4:Y:S01]  /*08e0*/  LDC R18, c[0x0][0x608] ;  /* 0x00018200ff127b82 */ /* 0x000f220000000800 */
[----:B------:R-:W-:Y:S01]  /*08f0*/  IMAD.IADD R11, R11, 0x1, R9 ;  /* 0x000000010b0b7824 */ /* 0x000fe200078e0209 */
[----:B0-----:R-:W-:Y:S02]  /*0900*/  ISETP.NE.U32.AND P0, PT, R22, RZ, PT ;  /* 0x000000ff1600720c */ /* 0x001fe40003f05070 */
[----:B------:R-:W-:Y:S02]  /*0910*/  I2FP.F32.U32 R9, R8 ;  /* 0x0000000800097245 */ /* 0x000fe40000201000 */
[----:B------:R-:W-:Y:S02]  /*0920*/  ISETP.NE.AND.EX P0, PT, R23, RZ, PT, P0 ;  /* 0x000000ff1700720c */ /* 0x000fe40003f05300 */
[----:B------:R-:W0:Y:S01]  /*0930*/  LDC R12, c[0x0][0x658] ;  /* 0x00019600ff0c7b82 */ /* 0x000e220000000800 */
[-C--:B-1----:R-:W-:Y:S01]  /*0940*/  SHF.R.U64 R16, R10, R14.reuse, R11 ;  /* 0x0000000e0a107219 */ /* 0x082fe2000000120b */
[----:B---3--:R-:W-:Y:S01]  /*0950*/  IMAD.MOV R10, RZ, RZ, -R5 ;  /* 0x000000ffff0a7224 */ /* 0x008fe200078e0a05 */
[----:B------:R-:W-:-:S05]  /*0960*/  SHF.R.U32.HI R11, RZ, R14, R11 ;  /* 0x0000000eff0b7219 */ /* 0x000fca000001160b */
[----:B------:R-:W1:Y:S01]  /*0970*/  LDC R17, c[0x0][0x148] ;  /* 0x00005200ff117b82 */ /* 0x000e620000000800 */
[----:B--2---:R-:W-:Y:S02]  /*0980*/  IMAD R5, R7, R10, R6 ;  /* 0x0000000a07057224 */ /* 0x004fe400078e0206 */
[----:B------:R-:W-:-:S04]  /*0990*/  FMUL R7, R9, UR4 ;  /* 0x0000000409077c20 */ /* 0x000fc80008400000 */
[----:B------:R2:W3:Y:S01]  /*09a0*/  F2I.U32.TRUNC.NTZ R15, R7 ;  /* 0x00000007000f7305 */ /* 0x0004e2000020f000 */
[----:B------:R-:W1:Y:S01]  /*09b0*/  LDC R21, c[0x0][0x600] ;  /* 0x00018000ff157b82 */ /* 0x000e620000000800 */
[-CC-:B----4-:R-:W-:Y:S02]  /*09c0*/  SHF.R.U64 R27, R16, R18.reuse, R11.reuse ;  /* 0x00000012101b7219 */ /* 0x190fe4000000120b */
[----:B------:R-:W-:Y:S01]  /*09d0*/  SHF.R.U32.HI R9, RZ, R18, R11 ;  /* 0x00000012ff097219 */ /* 0x000fe2000001160b */
[----:B------:R-:W-:-:S04]  /*09e0*/  IMAD.MOV.U32 R11, RZ, RZ, 0x1 ;  /* 0x00000001ff0b7424 */ /* 0x000fc800078e00ff */
[----:B------:R-:W4:Y:S01]  /*09f0*/  LDC R20, c[0x0][0x648] ;  /* 0x00019200ff147b82 */ /* 0x000f220000000800 */
[-C--:B0-----:R-:W-:Y:S02]  /*0a00*/  SHF.L.U32 R6, R13, R12.reuse, RZ ;  /* 0x0000000c0d067219 */ /* 0x081fe400000006ff */
[-CC-:B------:R-:W-:Y:S02]  /*0a10*/  SHF.R.U64 R18, R27, R12.reuse, R9.reuse ;  /* 0x0000000c1b127219 */ /* 0x180fe40000001209 */
[----:B------:R-:W-:Y:S02]  /*0a20*/  SHF.R.U32.HI R19, RZ, R12, R9 ;  /* 0x0000000cff137219 */ /* 0x000fe40000011609 */
[----:B------:R-:W-:Y:S01]  /*0a30*/  LOP3.LUT R14, RZ, R6, RZ, 0x33, !PT ;  /* 0x00000006ff0e7212 */ /* 0x000fe200078e33ff */
[----:B------:R-:W0:Y:S01]  /*0a40*/  LDC R25, c[0x0][0x638] ;  /* 0x00018e00ff197b82 */ /* 0x000e220000000800 */
[----:B------:R-:W-:Y:S01]  /*0a50*/  SHF.L.U32 R9, R11, R12, RZ ;  /* 0x0000000c0b097219 */ /* 0x000fe200000006ff */
[----:B------:R-:W-:-:S02]  /*0a60*/  IMAD.MOV.U32 R6, RZ, RZ, R18 ;  /* 0x000000ffff067224 */ /* 0x000fc400078e0012 */
[----:B--2---:R-:W-:-:S04]  /*0a70*/  IMAD.MOV.U32 R7, RZ, RZ, R19 ;  /* 0x000000ffff077224 */ /* 0x004fc800078e0013 */
[----:B------:R-:W2:Y:S01]  /*0a80*/  LDC R24, c[0x0][0x610] ;  /* 0x00018400ff187b82 */ /* 0x000ea20000000800 */
[----:B---3--:R-:W-:Y:S05]  /*0a90*/  @!P0 BRA `(.L_x_6) ;  /* 0x0000000000288947 */ /* 0x008fea0003800000 */
[----:B------:R-:W3:Y:S02]  /*0aa0*/  LDC R13, c[0x0][0x64c] ;  /* 0x00019300ff0d7b82 */ /* 0x000ee40000000800 */
[----:B---3--:R-:W-:-:S05]  /*0ab0*/  IADD3 R13, P0, R18, R13, RZ ;  /* 0x0000000d120d7210 */ /* 0x008fca0007f1e0ff */
        /* <DEDUP_REMOVED lines=8> */
.L_x_6:
[----:B----4-:R-:W-:Y:S01]  /*0b40*/  SHF.R.U64 R6, R6, R20, R7 ;  /* 0x0000001406067219 */ /* 0x010fe20000001207 */
[----:B-1----:R-:W-:Y:S01]  /*0b50*/  VIADD R7, R21, 0xffffffff ;  /* 0xffffffff15077836 */ /* 0x002fe20000000000 */
[----:B------:R-:W-:Y:S01]  /*0b60*/  LOP3.LUT R14, R27, R14, RZ, 0xc0, !PT ;  /* 0x0000000e1b0e7212 */ /* 0x000fe200078ec0ff */
[----:B------:R-:W-:Y:S02]  /*0b70*/  IMAD.MOV R15, RZ, RZ, -R15 ;  /* 0x000000ffff0f7224 */ /* 0x000fe400078e0a0f */
[----:B------:R-:W-:Y:S01]  /*0b80*/  IMAD.MOV R10, RZ, RZ, -R6 ;  /* 0x000000ffff0a7224 */ /* 0x000fe200078e0a06 */
[----:B------:R-:W-:Y:S01]  /*0b90*/  LOP3.LUT R7, R16, R7, RZ, 0xc0, !PT ;  /* 0x0000000710077212 */ /* 0x000fe200078ec0ff */
[----:B------:R-:W-:Y:S02]  /*0ba0*/  IMAD R14, R9, R6, R14 ;  /* 0x00000006090e7224 */ /* 0x000fe400078e020e */
[----:B------:R-:W-:Y:S02]  /*0bb0*/  @P3 IMAD R5, R17, R15, R8 ;  /* 0x0000000f11053224 */ /* 0x000fe400078e0208 */
[----:B0-----:R-:W-:-:S02]  /*0bc0*/  IMAD R6, R10, R25, R18 ;  /* 0x000000190a067224 */ /* 0x001fc400078e0212 */
[----:B--2---:R-:W-:Y:S02]  /*0bd0*/  IMAD R5, R14, R24, R5 ;  /* 0x000000180e057224 */ /* 0x004fe400078e0205 */
[----:B------:R-:W-:Y:S02]  /*0be0*/  IMAD R6, R6, R21, R7 ;  /* 0x0000001506067224 */ /* 0x000fe400078e0207 */
[----:B------:R-:W-:-:S03]  /*0bf0*/  IMAD.MOV.U32 R11, RZ, RZ, 0x1 ;  /* 0x00000001ff0b7424 */ /* 0x000fc600078e00ff */
[----:B------:R-:W-:Y:S02]  /*0c00*/  SEL R10, R6, R5, !P3 ;  /* 0x00000005060a7207 */ /* 0x000fe40005800000 */
[----:B------:R-:W-:Y:S01]  /*0c10*/  SEL R9, R5, R6, !P3 ;  /* 0x0000000605097207 */ /* 0x000fe20005800000 */
[----:B------:R-:W-:-:S07]  /*0c20*/  IMAD.MOV.U32 R5, RZ, RZ, R26 ;  /* 0x000000ffff057224 */ /* 0x000fce00078e001a */
.L_x_4:
[----:B------:R-:W-:-:S08]  /*0c30*/  NOP ;  /* 0x0000000000007918 */ /* 0x000fd00000000000 */
[----:B------:R-:W0:Y:S02]  /*0c40*/  USETMAXREG.TRY_ALLOC.CTAPOOL UP0, 0xe8 ;  /* 0x000000e8000079c8 */ /* 0x000e240008000600 */
[----:B0-----:R-:W-:-:S13]  /*0c50*/  PLOP3.LUT P0, PT, PT, PT, UP0, 0x80, 0x0 ;  /* 0x000000000000781c */ /* 0x001fda0003f0f008 */
[----:B------:R-:W-:Y:S05]  /*0c60*/  @!P0 BRA `(.L_x_4) ;  /* 0xfffffffc00f08947 */ /* 0x000fea000383ffff */
[----:B------:R-:W-:Y:S01]  /*0c70*/  ULDC.64 UR4, c[0x0][0x598] ;  /* 0x0001660000047ab9 */ /* 0x000fe20000000a00 */
[----:B------:R-:W-:Y:S01]  /*0c80*/  ULDC.64 UR32, c[0x0][0x208] ;  /* 0x0000820000207ab9 */ /* 0x000fe20000000a00 */
[----:B------:R-:W-:-:S04]  /*0c90*/  ISETP.NE.U32.AND P0, PT, RZ, UR4, PT ;  /* 0x00000004ff007c0c */ /* 0x000fc8000bf05070 */
[----:B------:R-:W-:-:S13]  /*0ca0*/  ISETP.NE.AND.EX P0, PT, RZ, UR5, PT, P0 ;  /* 0x00000005ff007c0c */ /* 0x000fda000bf05300 */
[----:B------:R-:W-:Y:S05]  /*0cb0*/  @!P0 BRA `(.L_x_7) ;  /* 0x00000000001c8947 */ /* 0x000fea0003800000 */
[----:B------:R-:W0:Y:S02]  /*0cc0*/  LDC.64 R6, c[0x0][0x598] ;  /* 0x00016600ff067b82 */ /* 0x000e240000000a00 */
[----:B0-----:R-:W2:Y:S02]  /*0cd0*/  LDG.E.64 R6, desc[UR32][R6.64] ;  /* 0x0000002006067981 */ /* 0x001ea4000c1e1b00 */
[----:B--2---:R-:W-:-:S04]  /*0ce0*/  ISETP.NE.U32.AND P0, PT, R6, RZ, PT ;  /* 0x000000ff0600720c */ /* 0x004fc80003f05070 */
[----:B------:R-:W-:-:S13]  /*0cf0*/  ISETP.NE.AND.EX P0, PT, R7, RZ, PT, P0 ;  /* 0x000000ff0700720c */ /* 0x000fda0003f05300 */
[----:B------:R-:W-:Y:S05]  /*0d00*/  @!P0 BRA `(.L_x_7) ;  /* 0x0000000000088947 */ /* 0x000fea0003800000 */
[----:B------:R0:W5:Y:S01]  /*0d10*/  LD.E R6, desc[UR32][R6.64] ;  /* 0x0000002006067980 */ /* 0x000162000c101900 */
[----:B------:R-:W-:Y:S05]  /*0d20*/  BRA `(.L_x_8) ;  /* 0x0000000000207947 */ /* 0x000fea0003800000 */
.L_x_7:
[----:B------:R-:W-:Y:S02]  /*0d30*/  ULDC.64 UR4, c[0x0][0x588] ;  /* 0x0001620000047ab9 */ /* 0x000fe40000000a00 */
[----:B------:R-:W-:-:S04]  /*0d40*/  ISETP.NE.U32.AND P0, PT, RZ, UR4, PT ;  /* 0x00000004ff007c0c */ /* 0x000fc8000bf05070 */
[----:B------:R-:W-:-:S13]  /*0d50*/  ISETP.NE.AND.EX P0, PT, RZ, UR5, PT, P0 ;  /* 0x00000005ff007c0c */ /* 0x000fda000bf05300 */
[----:B------:R-:W-:Y:S05]  /*0d60*/  @!P0 BRA `(.L_x_9) ;  /* 0x00000000000c8947 */ /* 0x000fea0003800000 */
[----:B------:R-:W0:Y:S02]  /*0d70*/  LDC.64 R6, c[0x0][0x588] ;  /* 0x00016200ff067b82 */ /* 0x000e240000000a00 */
[----:B0-----:R1:W5:Y:S01]  /*0d80*/  LDG.E R6, desc[UR32][R6.64] ;  /* 0x0000002006067981 */ /* 0x001362000c1e1900 */
[----:B------:R-:W-:Y:S05]  /*0d90*/  BRA `(.L_x_8) ;  /* 0x0000000000047947 */ /* 0x000fea0003800000 */
.L_x_9:
[----:B------:R-:W2:Y:S02]  /*0da0*/  LDC R6, c[0x0][0x580] ;  /* 0x00016000ff067b82 */ /* 0x000ea40000000800 */
.L_x_8:
[----:B------:R-:W-:Y:S02]  /*0db0*/  ULDC.64 UR4, c[0x0][0x5a0] ;  /* 0x0001680000047ab9 */ /* 0x000fe40000000a00 */
[----:B------:R-:W-:-:S04]  /*0dc0*/  ISETP.NE.U32.AND P0, PT, RZ, UR4, PT ;  /* 0x00000004ff007c0c */ /* 0x000fc8000bf05070 */
[----:B------:R-:W-:-:S13]  /*0dd0*/  ISETP.NE.AND.EX P0, PT, RZ, UR5, PT, P0 ;  /* 0x00000005ff007c0c */ /* 0x000fda000bf05300 */
[----:B------:R-:W-:Y:S05]  /*0de0*/  @!P0 BRA `(.L_x_10) ;  /* 0x00000000001c8947 */ /* 0x000fea0003800000 */
[----:B------:R-:W3:Y:S02]  /*0df0*/  LDC.64 R12, c[0x0][0x5a0] ;  /* 0x00016800ff0c7b82 */ /* 0x000ee40000000a00 */
[----:B---3--:R-:W3:Y:S02]  /*0e00*/  LDG.E.64 R12, desc[UR32][R12.64] ;  /* 0x000000200c0c7981 */ /* 0x008ee4000c1e1b00 */
[----:B---3--:R-:W-:-:S04]  /*0e10*/  ISETP.NE.U32.AND P0, PT, R12, RZ, PT ;  /* 0x000000ff0c00720c */ /* 0x008fc80003f05070 */
[----:B------:R-:W-:-:S13]  /*0e20*/  ISETP.NE.AND.EX P0, PT, R13, RZ, PT, P0 ;  /* 0x000000ff0d00720c */ /* 0x000fda0003f05300 */
[----:B------:R-:W-:Y:S05]  /*0e30*/  @!P0 BRA `(.L_x_10) ;  /* 0x0000000000088947 */ /* 0x000fea0003800000 */
[----:B01----:R0:W5:Y:S01]  /*0e40*/  LD.E R7, desc[UR32][R12.64] ;  /* 0x000000200c077980 */ /* 0x003162000c101900 */
[----:B------:R-:W-:Y:S05]  /*0e50*/  BRA `(.L_x_11) ;  /* 0x0000000000207947 */ /* 0x000fea0003800000 */
.L_x_10:
[----:B------:R-:W-:Y:S02]  /*0e60*/  ULDC.64 UR4, c[0x0][0x590] ;  /* 0x0001640000047ab9 */ /* 0x000fe40000000a00 */
[----:B------:R-:W-:-:S04]  /*0e70*/  ISETP.NE.U32.AND P0, PT, RZ, UR4, PT ;  /* 0x00000004ff007c0c */ /* 0x000fc8000bf05070 */
[----:B------:R-:W-:-:S13]  /*0e80*/  ISETP.NE.AND.EX P0, PT, RZ, UR5, PT, P0 ;  /* 0x00000005ff007c0c */ /* 0x000fda000bf05300 */
[----:B------:R-:W-:Y:S05]  /*0e90*/  @!P0 BRA `(.L_x_12) ;  /* 0x00000000000c8947 */ /* 0x000fea0003800000 */
[----:B------:R-:W0:Y:S02]  /*0ea0*/  LDC.64 R12, c[0x0][0x590] ;  /* 0x00016400ff0c7b82 */ /* 0x000e240000000a00 */
[----:B01----:R1:W5:Y:S01]  /*0eb0*/  LDG.E R7, desc[UR32][R12.64] ;  /* 0x000000200c077981 */ /* 0x003362000c1e1900 */
[----:B------:R-:W-:Y:S05]  /*0ec0*/  BRA `(.L_x_11) ;  /* 0x0000000000047947 */ /* 0x000fea0003800000 */
.L_x_12:
[----:B01----:R-:W3:Y:S02]  /*0ed0*/  LDC R7, c[0x0][0x584] ;  /* 0x00016100ff077b82 */ /* 0x003ee40000000800 */
.L_x_11:
[----:B------:R-:W-:-:S13]  /*0ee0*/  LOP3.LUT P0, RZ, R11, 0xff, RZ, 0xc0, !PT ;  /* 0x000000ff0bff7812 */ /* 0x000fda000780c0ff */
[----:B------:R-:W-:Y:S05]  /*0ef0*/  @!P0 EXIT ;  /* 0x000000000000894d */ /* 0x000fea0003800000 */
[----:B------:R-:W-:Y:S01]  /*0f00*/  ULDC UR4, c[0x0][0x28c] ;  /* 0x0000a30000047ab9 */ /* 0x000fe20000000800 */
[----:B------:R-:W-:Y:S01]  /*0f10*/  LOP3.LUT R124, R4, 0x1, RZ, 0xfc, !PT ;  /* 0x00000001047c7812 */ /* 0x000fe200078efcff */
[----:B------:R-:W-:-:S04]  /*0f20*/  UIADD3 UR4, UR4, 0x7f, URZ ;  /* 0x0000007f04047890 */ /* 0x000fc8000fffe03f */
[----:B------:R-:W-:-:S04]  /*0f30*/  USHF.R.S32.HI UR5, URZ, 0x1f, UR4 ;  /* 0x0000001f3f057899 */ /* 0x000fc80008011404 */
[----:B------:R-:W-:-:S03]  /*0f40*/  ULEA.HI UR5, UR5, UR4, URZ, 0x7 ;  /* 0x0000000405057291 */ /* 0x000fc6000f8f383f */
[----:B------:R-:W-:Y:S01]  /*0f50*/  UMOV UR4, URZ ;  /* 0x0000003f00047c82 */ /* 0x000fe20008000000 */
[----:B------:R-:W-:-:S03]  /*0f60*/  USHF.R.S32.HI UR13, URZ, 0x7, UR5 ;  /* 0x000000073f0d7899 */ /* 0x000fc60008011405 */
[----:B------:R-:W-:-:S09]  /*0f70*/  UMOV UR5, URZ ;  /* 0x0000003f00057c82 */ /* 0x000fd20008000000 */
.L_x_149:
[----:B------:R-:W-:Y:S01]  /*0f80*/  LOP3.LUT R8, R0, 0x80, RZ, 0xc0, !PT ;  /* 0x0000008000087812 */ /* 0x000fe200078ec0ff */
[----:B------:R-:W4:Y:S01]  /*0f90*/  S2UR UR11, SR_CgaCtaId ;  /* 0x00000000000b79c3 */ /* 0x000f220000008800 */
[----:B------:R-:W-:Y:S01]  /*0fa0*/  UMOV UR10, 0x400 ;  /* 0x00000400000a7882 */ /* 0x000fe20000000000 */
[----:B------:R-:W-:Y:S01]  /*0fb0*/  UMOV UR6, URZ ;  /* 0x0000003f00067c82 */ /* 0x000fe20008000000 */
[----:B------:R-:W-:Y:S01]  /*0fc0*/  SHF.R.U32.HI R8, RZ, 0x7, R8 ;  /* 0x00000007ff087819 */ /* 0x000fe20000011608 */
[----:B------:R-:W-:Y:S01]  /*0fd0*/  UMOV UR12, URZ ;  /* 0x0000003f000c7c82 */ /* 0x000fe20008000000 */
[----:B------:R-:W-:Y:S01]  /*0fe0*/  UMOV UR14, URZ ;  /* 0x0000003f000e7c82 */ /* 0x000fe20008000000 */
[----:B01----:R-:W-:Y:S02]  /*0ff0*/  CS2R R12, SRZ ;  /* 0x00000000000c7805 */ /* 0x003fe4000001ff00 */
[----:B------:R-:W-:Y:S01]  /*1000*/  CS2R R14, SRZ ;  /* 0x00000000000e7805 */ /* 0x000fe2000001ff00 */
[----:B------:R-:W0:Y:S01]  /*1010*/  LDC R11, c[0x0][0x28c] ;  /* 0x0000a300ff0b7b82 */ /* 0x000e220000000800 */
[----:B------:R-:W1:Y:S01]  /*1020*/  SHFL.IDX PT, R8, R8, RZ, 0x1f ;  /* 0x00001fff08087589 */ /* 0x000e6200000e0000 */
[----:B------:R-:W-:-:S02]  /*1030*/  CS2R R16, SRZ ;  /* 0x0000000000107805 */ /* 0x000fc4000001ff00 */
[----:B------:R-:W-:Y:S02]  /*1040*/  CS2R R18, SRZ ;  /* 0x0000000000127805 */ /* 0x000fe4000001ff00 */
[----:B------:R-:W-:Y:S02]  /*1050*/  CS2R R20, SRZ ;  /* 0x0000000000147805 */ /* 0x000fe4000001ff00 */
[----:B------:R-:W-:Y:S02]  /*1060*/  CS2R R22, SRZ ;  /* 0x0000000000167805 */ /* 0x000fe4000001ff00 */
[----:B------:R-:W-:Y:S02]  /*1070*/  CS2R R80, SRZ ;  /* 0x0000000000507805 */ /* 0x000fe4000001ff00 */
[----:B------:R-:W-:Y:S02]  /*1080*/  CS2R R82, SRZ ;  /* 0x0000000000527805 */ /* 0x000fe4000001ff00 */
        /* <DEDUP_REMOVED lines=16> */
[----:B0-----:R-:W-:Y:S02]  /*1190*/  ISETP.GE.AND P0, PT, R11, 0x1, PT ;  /* 0x000000010b00780c */ /* 0x001fe40003f06270 */
[----:B------:R-:W-:Y:S02]  /*11a0*/  CS2R R116, SRZ ;  /* 0x0000000000747805 */ /* 0x000fe4000001ff00 */
[----:B-1----:R-:W-:-:S02]  /*11b0*/  R2UR UR8, R8 ;  /* 0x00000000080872ca */ /* 0x002fc400000e0000 */
[----:B------:R-:W-:Y:S02]  /*11c0*/  CS2R R118, SRZ ;  /* 0x0000000000767805 */ /* 0x000fe4000001ff00 */
[----:B------:R-:W-:Y:S02]  /*11d0*/  CS2R R120, SRZ ;  /* 0x0000000000787805 */ /* 0x000fe4000001ff00 */
[----:B------:R-:W-:Y:S01]  /*11e0*/  CS2R R122, SRZ ;  /* 0x00000000007a7805 */ /* 0x000fe2000001ff00 */
[----:B------:R-:W-:Y:S01]  /*11f0*/  IMAD.U32 R125, RZ, RZ, UR4 ;  /* 0x00000004ff7d7e24 */ /* 0x000fe2000f8e00ff */
[----:B------:R-:W-:Y:S02]  /*1200*/  CS2R R72, SRZ ;  /* 0x0000000000487805 */ /* 0x000fe4000001ff00 */
[----:B------:R-:W-:Y:S02]  /*1210*/  CS2R R74, SRZ ;  /* 0x00000000004a7805 */ /* 0x000fe4000001ff00 */
[----:B------:R-:W-:-:S02]  /*1220*/  CS2R R76, SRZ ;  /* 0x00000000004c7805 */ /* 0x000fc4000001ff00 */
[----:B------:R-:W-:Y:S02]  /*1230*/  CS2R R78, SRZ ;  /* 0x00000000004e7805 */ /* 0x000fe4000001ff00 */
[----:B------:R-:W-:Y:S02]  /*1240*/  CS2R R64, SRZ ;  /* 0x0000000000407805 */ /* 0x000fe4000001ff00 */
[----:B------:R-:W-:Y:S02]  /*1250*/  CS2R R66, SRZ ;  /* 0x0000000000427805 */ /* 0x000fe4000001ff00 */
[----:B------:R-:W-:Y:S02]  /*1260*/  CS2R R68, SRZ ;  /* 0x0000000000447805 */ /* 0x000fe4000001ff00 */
[----:B------:R-:W-:Y:S01]  /*1270*/  CS2R R70, SRZ ;  /* 0x0000000000467805 */ /* 0x000fe2000001ff00 */
[----:B------:R-:W-:Y:S01]  /*1280*/  ULEA.HI UR7, UR8, UR8, URZ, 0x1 ;  /* 0x0000000808077291 */ /* 0x000fe2000f8f083f */
[----:B------:R-:W-:-:S02]  /*1290*/  CS2R R56, SRZ ;  /* 0x0000000000387805 */ /* 0x000fc4000001ff00 */
[----:B------:R-:W-:Y:S02]  /*12a0*/  CS2R R58, SRZ ;  /* 0x00000000003a7805 */ /* 0x000fe4000001ff00 */
[----:B------:R-:W-:Y:S01]  /*12b0*/  CS2R R60, SRZ ;  /* 0x00000000003c7805 */ /* 0x000fe2000001ff00 */
[----:B------:R-:W-:Y:S01]  /*12c0*/  ULOP3.LUT UR9, UR7, 0x7fffe, URZ, 0xc0, !UPT ;  /* 0x0007fffe07097892 */ /* 0x000fe2000f8ec03f */
[----:B------:R-:W-:Y:S01]  /*12d0*/  CS2R R62, SRZ ;  /* 0x00000000003e7805 */ /* 0x000fe2000001ff00 */
[----:B----4-:R-:W-:Y:S01]  /*12e0*/  ULEA UR7, UR11, UR10, 0x18 ;  /* 0x0000000a0b077291 */ /* 0x010fe2000f8ec03f */
[----:B------:R-:W-:Y:S01]  /*12f0*/  CS2R R48, SRZ ;  /* 0x0000000000307805 */ /* 0x000fe2000001ff00 */
[----:B------:R-:W-:Y:S01]  /*1300*/  UIADD3 UR9, UR8, -UR9, URZ ;  /* 0x8000000908097290 */ /* 0x000fe2000fffe03f */
[----:B------:R-:W-:Y:S02]  /*1310*/  CS2R R50, SRZ ;  /* 0x0000000000327805 */ /* 0x000fe4000001ff00 */
[----:B------:R-:W-:-:S02]  /*1320*/  CS2R R52, SRZ ;  /* 0x0000000000347805 */ /* 0x000fc4000001ff00 */
[----:B------:R-:W-:Y:S01]  /*1330*/  CS2R R54, SRZ ;  /* 0x0000000000367805 */ /* 0x000fe2000001ff00 */
[----:B------:R-:W-:Y:S01]  /*1340*/  ULEA UR9, UR9, UR7, 0xd ;  /* 0x0000000709097291 */ /* 0x000fe2000f8e683f */
[----:B------:R-:W-:Y:S02]  /*1350*/  CS2R R40, SRZ ;  /* 0x0000000000287805 */ /* 0x000fe4000001ff00 */
[----:B------:R-:W-:Y:S02]  /*1360*/  CS2R R42, SRZ ;  /* 0x00000000002a7805 */ /* 0x000fe4000001ff00 */
[----:B------:R-:W-:Y:S01]  /*1370*/  CS2R R44, SRZ ;  /* 0x00000000002c7805 */ /* 0x000fe2000001ff00 */
[----:B------:R-:W-:Y:S01]  /*1380*/  UIADD3 UR9, UR9, 0x180, URZ ;  /* 0x0000018009097890 */ /* 0x000fe2000fffe03f */
[----:B------:R-:W-:Y:S02]  /*1390*/  CS2R R46, SRZ ;  /* 0x00000000002e7805 */ /* 0x000fe4000001ff00 */
[----:B------:R-:W-:-:S02]  /*13a0*/  CS2R R32, SRZ ;  /* 0x0000000000207805 */ /* 0x000fc4000001ff00 */
[----:B------:R-:W-:Y:S01]  /*13b0*/  CS2R R34, SRZ ;  /* 0x0000000000227805 */ /* 0x000fe2000001ff00 */
[----:B------:R-:W-:Y:S01]  /*13c0*/  USHF.R.U32.HI UR8, URZ, 0x4, UR9 ;  /* 0x000000043f087899 */ /* 0x000fe20008011609 */
[----:B------:R-:W-:Y:S02]  /*13d0*/  CS2R R36, SRZ ;  /* 0x0000000000247805 */ /* 0x000fe4000001ff00 */
[----:B------:R-:W-:Y:S01]  /*13e0*/  CS2R R38, SRZ ;  /* 0x0000000000267805 */ /* 0x000fe2000001ff00 */
[----:B------:R-:W-:Y:S01]  /*13f0*/  UMOV UR9, UR5 ;  /* 0x0000000500097c82 */ /* 0x000fe20008000000 */
[----:B------:R-:W-:Y:S01]  /*1400*/  ULOP3.LUT UR8, UR8, 0x3fff, URZ, 0xc0, !UPT ;  /* 0x00003fff08087892 */ /* 0x000fe2000f8ec03f */
[----:B--2---:R-:W-:Y:S02]  /*1410*/  CS2R R24, SRZ ;  /* 0x0000000000187805 */ /* 0x004fe4000001ff00 */
[----:B---3--:R-:W-:Y:S02]  /*1420*/  CS2R R26, SRZ ;  /* 0x00000000001a7805 */ /* 0x008fe4000001ff00 */
[----:B------:R-:W-:-:S02]  /*1430*/  CS2R R28, SRZ ;  /* 0x00000000001c7805 */ /* 0x000fc4000001ff00 */
[----:B------:R-:W-:Y:S01]  /*1440*/  CS2R R30, SRZ ;  /* 0x00000000001e7805 */ /* 0x000fe2000001ff00 */
[----:B------:R-:W-:Y:S06]  /*1450*/  @!P0 BRA `(.L_x_13) ;  /* 0x0000000c00ac8947 */ /* 0x000fec0003800000 */
[----:B------:R-:W-:-:S13]  /*1460*/  ISETP.NE.AND P1, PT, R124, 0x3, PT ;  /* 0x000000037c00780c */ /* 0x000fda0003f25270 */
[----:B------:R-:W-:Y:S05]  /*1470*/  @!P1 BRA `(.L_x_14) ;  /* 0x0000000000049947 */ /* 0x000fea0003800000 */
[----:B------:R-:W-:Y:S01]  /*1480*/  BPT.TRAP 0x1 ;  /* 0x000000040000795c */ /* 0x000fe20000300000 */
.L_x_14:
[----:B------:R-:W-:Y:S01]  /*1490*/  ULEA UR6, UR5, UR7, 0x3 ;  /* 0x0000000705067291 */ /* 0x000fe2000f8e183f */
[----:B------:R-:W-:-:S05]  /*14a0*/  IMAD.U32 R8, RZ, RZ, UR4 ;  /* 0x00000004ff087e24 */ /* 0x000fca000f8e00ff */
[----:B------:R-:W-:-:S04]  /*14b0*/  SHF.L.U32 R8, R8, 0x1f, RZ ;  /* 0x0000001f08087819 */ /* 0x000fc800000006ff */
[----:B------:R0:W1:Y:S01]  /*14c0*/  SYNCS.PHASECHK.TRANS64.TRYWAIT P0, [UR6], R8 ;  /* 0x00000008ff0075a7 */ /* 0x0000620008000146 */
[----:B------:R-:W-:Y:S05]  /*14d0*/  @!P1 BRA `(.L_x_15) ;  /* 0x0000000000049947 */ /* 0x000fea0003800000 */
[----:B------:R-:W-:Y:S01]  /*14e0*/  BPT.TRAP 0x1 ;  /* 0x000000040000795c */ /* 0x000fe20000300000 */
.L_x_15:
[----:B-1----:R-:W-:Y:S05]  /*14f0*/  @P0 BRA `(.L_x_16) ;  /* 0x0000000000080947 */ /* 0x002fea0003800000 */
[----:B------:R-:W1:Y:S02]  /*1500*/  SYNCS.PHASECHK.TRANS64.TRYWAIT P0, [UR6], R8 ;  /* 0x00000008ff0075a7 */ /* 0x000e640008000146 */
[----:B-1----:R-:W-:Y:S05]  /*1510*/  @!P0 BRA `(.L_x_17) ;  /* 0x00000084003c8947 */ /* 0x002fea0003800000 */
.L_x_16:
[----:B------:R-:W-:Y:S01]  /*1520*/  UIADD3 UR6, UR7, 0x1c180, URZ ;  /* 0x0001c18007067890 */ /* 0x000fe2000fffe03f */
[----:B------:R-:W-:Y:S01]  /*1530*/  WARPGROUP.ARRIVE ;  /* 0x00000000000079c5 */ /* 0x000fe20000000000 */
[----:B------:R-:W-:Y:S01]  /*1540*/  ULOP3.LUT UR12, UR8, 0x10000, URZ, 0xfc, !UPT ;  /* 0x00010000080c7892 */ /* 0x000fe2000f8efc3f */
[----:B------:R-:W-:Y:S01]  /*1550*/  CS2R R12, SRZ ;  /* 0x00000000000c7805 */ /* 0x000fe2000001ff00 */
[----:B------:R-:W-:Y:S01]  /*1560*/  USHF.R.U32.HI UR6, URZ, 0x4, UR6 ;  /* 0x000000043f067899 */ /* 0x000fe20008011606 */
[----:B------:R-:W-:Y:S01]  /*1570*/  CS2R R14, SRZ ;  /* 0x00000000000e7805 */ /* 0x000fe2000001ff00 */
[----:B------:R-:W-:Y:S01]  /*1580*/  ULEA UR12, UR5, UR12, 0xa ;  /* 0x0000000c050c7291 */ /* 0x000fe2000f8e503f */
[----:B------:R-:W-:Y:S01]  /*1590*/  CS2R R16, SRZ ;  /* 0x0000000000107805 */ /* 0x000fe2000001ff00 */
[----:B------:R-:W-:Y:S01]  /*15a0*/  ULOP3.LUT UR6, UR6, 0x3fff, URZ, 0xc0, !UPT ;  /* 0x00003fff06067892 */ /* 0x000fe2000f8ec03f */
[----:B------:R-:W-:Y:S01]  /*15b0*/  CS2R R18, SRZ ;  /* 0x0000000000127805 */ /* 0x000fe2000001ff00 */
[----:B------:R-:W-:Y:S01]  /*15c0*/  UMOV UR17, 0x40000040 ;  /* 0x4000004000117882 */ /* 0x000fe20000000000 */
[----:B------:R-:W-:Y:S01]  /*15d0*/  UMOV UR19, 0x40000040 ;  /* 0x4000004000137882 */ /* 0x000fe20000000000 */
[----:B------:R-:W-:Y:S01]  /*15e0*/  ULOP3.LUT UR6, UR6, 0x10000, URZ, 0xfc, !UPT ;  /* 0x0001000006067892 */ /* 0x000fe2000f8efc3f */
[----:B------:R-:W-:Y:S01]  /*15f0*/  CS2R R20, SRZ ;  /* 0x0000000000147805 */ /* 0x000fe2000001ff00 */
[----:B------:R-:W-:Y:S01]  /*1600*/  UMOV UR16, UR12 ;  /* 0x0000000c00107c82 */ /* 0x000fe20008000000 */
[----:B------:R-:W-:Y:S01]  /*1610*/  CS2R R22, SRZ ;  /* 0x0000000000167805 */ /* 0x000fe2000001ff00 */
[----:B------:R-:W-:Y:S01]  /*1620*/  UIMAD UR10, UR5, 0x380, UR6 ;  /* 0x00000380050a78a4 */ /* 0x000fe2000f8e0206 */
[----:B------:R-:W-:-:S02]  /*1630*/  CS2R R80, SRZ ;  /* 0x0000000000507805 */ /* 0x000fc4000001ff00 */
[----:B------:R-:W-:Y:S02]  /*1640*/  CS2R R82, SRZ ;  /* 0x0000000000527805 */ /* 0x000fe4000001ff00 */
[----:B------:R-:W-:Y:S01]  /*1650*/  CS2R R84, SRZ ;  /* 0x0000000000547805 */ /* 0x000fe2000001ff00 */
[----:B------:R-:W-:Y:S01]  /*1660*/  UIADD3 UR6, UR10, 0x80, URZ ;  /* 0x000000800a067890 */ /* 0x000fe2000fffe03f */
[----:B------:R-:W-:Y:S01]  /*1670*/  CS2R R86, SRZ ;  /* 0x0000000000567805 */ /* 0x000fe2000001ff00 */
[----:B------:R-:W-:Y:S01]  /*1680*/  UIADD3 UR9, UR10, 0x100, URZ ;  /* 0x000001000a097890 */ /* 0x000fe2000fffe03f */
[----:B------:R-:W-:Y:S01]  /*1690*/  CS2R R88, SRZ ;  /* 0x0000000000587805 */ /* 0x000fe2000001ff00 */
[----:B------:R-:W-:Y:S01]  /*16a0*/  UMOV UR18, UR10 ;  /* 0x0000000a00127c82 */ /* 0x000fe20008000000 */
[----:B------:R-:W-:Y:S01]  /*16b0*/  UIADD3 UR11, UR10, 0x104, URZ ;  /* 0x000001040a0b7890 */ /* 0x000fe2000fffe03f */
[----:B------:R-:W-:Y:S01]  /*16c0*/  QGMMA.64x16x32.F32.E4M3.E4M3 R72, gdesc[UR16], RZ, !UPT ;  /* 0x00200000104879f3 */ /* 0x000fe2000c7008ff */
[----:B------:R-:W-:Y:S01]  /*16d0*/  UMOV UR18, UR6 ;  /* 0x0000000600127c82 */ /* 0x000fe20008000000 */
[----:B------:R-:W-:Y:S01]  /*16e0*/  UMOV UR19, 0x40000040 ;  /* 0x4000004000137882 */ /* 0x000fe20000000000 */
[----:B------:R-:W-:Y:S01]  /*16f0*/  UIADD3 UR6, UR10, 0x180, URZ ;  /* 0x000001800a067890 */ /* 0x000fe2000fffe03f */
[----:B------:R-:W-:Y:S01]  /*1700*/  QGMMA.64x16x32.F32.E4M3.E4M3 R64, gdesc[UR16], RZ, !UPT ;  /* 0x00200000104079f3 */ /* 0x000fe2000c7008ff */
[----:B------:R-:W-:Y:S01]  /*1710*/  UMOV UR18, UR9 ;  /* 0x0000000900127c82 */ /* 0x000fe20008000000 */
[----:B------:R-:W-:Y:S01]  /*1720*/  UMOV UR19, 0x40000040 ;  /* 0x4000004000137882 */ /* 0x000fe20000000000 */
[----:B------:R-:W-:Y:S01]  /*1730*/  UIADD3 UR9, UR10, 0x200, URZ ;  /* 0x000002000a097890 */ /* 0x000fe2000fffe03f */
[----:B------:R-:W-:Y:S01]  /*1740*/  QGMMA.64x16x32.F32.E4M3.E4M3 R56, gdesc[UR16], RZ, !UPT ;  /* 0x00200000103879f3 */ /* 0x000fe2000c7008ff */
[----:B------:R-:W-:Y:S01]  /*1750*/  UMOV UR19, 0x40000040 ;  /* 0x4000004000137882 */ /* 0x000fe20000000000 */
[----:B------:R-:W-:Y:S01]  /*1760*/  UMOV UR18, UR6 ;  /* 0x0000000600127c82 */ /* 0x000fe20008000000 */
        /* <DEDUP_REMOVED lines=14> */
[----:B------:R-:W-:Y:S01]  /*1850*/  UIADD3 UR16, UR12, 0x2, URZ ;  /* 0x000000020c107890 */ /* 0x000fe2000fffe03f */
[----:B------:R-:W-:Y:S01]  /*1860*/  CS2R R90, SRZ ;  /* 0x00000000005a7805 */ /* 0x000fe2000001ff00 */
[----:B------:R-:W-:Y:S01]  /*1870*/  UIADD3 UR18, UR10, 0x2, URZ ;  /* 0x000000020a127890 */ /* 0x000fe2000fffe03f */
[----:B------:R-:W-:Y:S01]  /*1880*/  CS2R R92, SRZ ;  /* 0x00000000005c7805 */ /* 0x000fe2000001ff00 */
[----:B------:R-:W-:Y:S01]  /*1890*/  UMOV UR17, 0x40000040 ;  /* 0x4000004000117882 */ /* 0x000fe20000000000 */
[----:B------:R-:W-:Y:S01]  /*18a0*/  UMOV UR19, 0x40000040 ;  /* 0x4000004000137882 */ /* 0x000fe20000000000 */
        /* <DEDUP_REMOVED lines=14> */
[----:B------:R-:W-:Y:S01]  /*1990*/  CS2R R122, SRZ ;  /* 0x00000000007a7805 */ /* 0x000fe2000001ff00 */
[----:B------:R-:W-:Y:S01]  /*19a0*/  QGMMA.64x16x32.F32.E4M3.E4M3 R72, gdesc[UR16], R72 ;  /* 0x00200000104879f3 */ /* 0x000fe20008700848 */
[----:B------:R-:W-:Y:S01]  /*19b0*/  UMOV UR18, UR6 ;  /* 0x0000000600127c82 */ /* 0x000fe20008000000 */
[----:B------:R-:W-:Y:S01]  /*19c0*/  UMOV UR19, 0x40000040 ;  /* 0x4000004000137882 */ /* 0x000fe20000000000 */
[----:B------:R-:W-:Y:S01]  /*19d0*/  UIADD3 UR6, UR10, 0x182, URZ ;  /* 0x000001820a067890 */ /* 0x000fe2000fffe03f */
[----:B------:R-:W-:Y:S01]  /*19e0*/  QGMMA.64x16x32.F32.E4M3.E4M3 R64, gdesc[UR16], R64 ;  /* 0x00200000104079f3 */ /* 0x000fe20008700840 */
[----:B------:R-:W-:Y:S01]  /*19f0*/  UMOV UR18, UR9 ;  /* 0x0000000900127c82 */ /* 0x000fe20008000000 */
[----:B------:R-:W-:Y:S01]  /*1a00*/  UMOV UR19, 0x40000040 ;  /* 0x4000004000137882 */ /* 0x000fe20000000000 */
[----:B------:R-:W-:Y:S01]  /*1a10*/  UIADD3 UR9, UR10, 0x202, URZ ;  /* 0x000002020a097890 */ /* 0x000fe2000fffe03f */
[----:B------:R-:W-:Y:S01]  /*1a20*/  QGMMA.64x16x32.F32.E4M3.E4M3 R56, gdesc[UR16], R56 ;  /* 0x00200000103879f3 */ /* 0x000fe20008700838 */
[----:B------:R-:W-:Y:S01]  /*1a30*/  UMOV UR19, 0x40000040 ;  /* 0x4000004000137882 */ /* 0x000fe20000000000 */
[----:B------:R-:W-:Y:S01]  /*1a40*/  UMOV UR18, UR6 ;  /* 0x0000000600127c82 */ /* 0x000fe20008000000 */
        /* <DEDUP_REMOVED lines=8> */
[----:B------:R-:W-:Y:S01]  /*1ad0*/  UMOV UR6, 0x4 ;  /* 0x0000000400067882 */ /* 0x000fe20000000000 */
[----:B------:R-:W-:Y:S01]  /*1ae0*/  QGMMA.64x16x32.F32.E4M3.E4M3 R32, gdesc[UR16], R32 ;  /* 0x00200000102079f3 */ /* 0x000fe20008700820 */
[----:B------:R-:W-:Y:S01]  /*1af0*/  UMOV UR19, 0x40000040 ;  /* 0x4000004000137882 */ /* 0x000fe20000000000 */
[----:B------:R-:W-:Y:S01]  /*1b00*/  UMOV UR18, UR9 ;  /* 0x0000000900127c82 */ /* 0x000fe20008000000 */
[----:B------:R-:W-:Y:S01]  /*1b10*/  UIADD3 UR9, UR10, 0x84, URZ ;  /* 0x000000840a097890 */ /* 0x000fe2000fffe03f */
[----:B------:R-:W-:Y:S01]  /*1b20*/  QGMMA.64x16x32.F32.E4M3.E4M3 R24, gdesc[UR16], R24 ;  /* 0x00200000101879f3 */ /* 0x000fe20008700818 */
[----:B------:R-:W-:-:S02]  /*1b30*/  UIADD3 UR16, UR12, 0x4, URZ ;  /* 0x000000040c107890 */ /* 0x000fc4000fffe03f */
[----:B------:R-:W-:Y:S01]  /*1b40*/  UIADD3 UR18, UR10, 0x4, URZ ;  /* 0x000000040a127890 */ /* 0x000fe2000fffe03f */
[----:B------:R-:W-:Y:S01]  /*1b50*/  UMOV UR17, 0x40000040 ;  /* 0x4000004000117882 */ /* 0x000fe20000000000 */
[----:B------:R-:W-:-:S07]  /*1b60*/  UMOV UR19, 0x40000040 ;  /* 0x4000004000137882 */ /* 0x000fce0000000000 */
        /* <DEDUP_REMOVED lines=31> */
[----:B------:R-:W-:Y:S01]  /*1d60*/  UIADD3 UR9, UR10, 0x186, URZ ;  /* 0x000001860a097890 */ /* 0x000fe2000fffe03f */
[----:B------:R-:W-:Y:S02]  /*1d70*/  UMOV UR19, 0x40000040 ;  /* 0x4000004000137882 */ /* 0x000fe40000000000 */
[----:B------:R-:W-:Y:S01]  /*1d80*/  QGMMA.64x16x32.F32.E4M3.E4M3 R64, gdesc[UR16], R64 ;  /* 0x00200000104079f3 */ /* 0x000fe20008700840 */
[----:B------:R-:W-:Y:S01]  /*1d90*/  UMOV UR18, UR11 ;  /* 0x0000000b00127c82 */ /* 0x000fe20008000000 */
[----:B------:R-:W-:Y:S01]  /*1da0*/  UMOV UR19, 0x40000040 ;  /* 0x4000004000137882 */ /* 0x000fe20000000000 */
[----:B------:R-:W-:Y:S01]  /*1db0*/  UIADD3 UR11, UR10, 0x206, URZ ;  /* 0x000002060a0b7890 */ /* 0x000fe2000fffe03f */
[----:B------:R-:W-:Y:S01]  /*1dc0*/  QGMMA.64x16x32.F32.E4M3.E4M3 R56, gdesc[UR16], R56 ;  /* 0x00200000103879f3 */ /* 0x000fe20008700838 */
[----:B------:R-:W-:Y:S01]  /*1dd0*/  UMOV UR18, UR9 ;  /* 0x0000000900127c82 */ /* 0x000fe20008000000 */
[----:B------:R-:W-:Y:S01]  /*1de0*/  UIADD3 UR9, UR10, 0x286, URZ ;  /* 0x000002860a097890 */ /* 0x000fe2000fffe03f */
[----:B------:R-:W-:Y:S01]  /*1df0*/  UMOV UR19, 0x40000040 ;  /* 0x4000004000137882 */ /* 0x000fe20000000000 */
[----:B------:R-:W-:Y:S01]  /*1e00*/  UIADD3 UR10, UR10, 0x306, URZ ;  /* 0x000003060a0a7890 */ /* 0x000fe2000fffe03f */
[----:B------:R-:W-:Y:S01]  /*1e10*/  QGMMA.64x16x32.F32.E4M3.E4M3 R48, gdesc[UR16], R48 ;  /* 0x00200000103079f3 */ /* 0x000fe20008700830 */
[----:B------:R-:W-:Y:S01]  /*1e20*/  UMOV UR18, UR11 ;  /* 0x0000000b00127c82 */ /* 0x000fe20008000000 */
[----:B------:R-:W-:-:S02]  /*1e30*/  UMOV UR19, 0x40000040 ;  /* 0x4000004000137882 */ /* 0x000fc40000000000 */
[----:B------:R-:W-:Y:S01]  /*1e40*/  QGMMA.64x16x32.F32.E4M3.E4M3 R40, gdesc[UR16], R40 ;  /* 0x00200000102879f3 */ /* 0x000fe20008700828 */
[----:B------:R-:W-:Y:S01]  /*1e50*/  UMOV UR18, UR9 ;  /* 0x0000000900127c82 */ /* 0x000fe20008000000 */
[----:B------:R-:W-:Y:S01]  /*1e60*/  ULDC UR9, c[0x0][0x50c] ;  /* 0x0001430000097ab9 */ /* 0x000fe20000000800 */
[----:B------:R-:W-:Y:S01]  /*1e70*/  UMOV UR19, 0x40000040 ;  /* 0x4000004000137882 */ /* 0x000fe20000000000 */
[----:B------:R-:W-:Y:S01]  /*1e80*/  UISETP.NE.AND UP0, UPT, UR9, 0x4, UPT ;  /* 0x000000040900788c */ /* 0x000fe2000bf05270 */
[----:B------:R-:W-:Y:S01]  /*1e90*/  QGMMA.64x16x32.F32.E4M3.E4M3 R32, gdesc[UR16], R32 ;  /* 0x00200000102079f3 */ /* 0x000fe20008700820 */
[----:B------:R-:W-:Y:S01]  /*1ea0*/  UMOV UR18, UR10 ;  /* 0x0000000a00127c82 */ /* 0x000fe20008000000 */
[----:B------:R-:W-:Y:S01]  /*1eb0*/  UMOV UR19, 0x40000040 ;  /* 0x4000004000137882 */ /* 0x000fe20000000000 */
[----:B------:R-:W-:Y:S01]  /*1ec0*/  USEL UR12, URZ, 0x1, UP0 ;  /* 0x000000013f0c7887 */ /* 0x000fe20008000000 */
[----:B------:R-:W-:Y:S05]  /*1ed0*/  QGMMA.64x16x32.F32.E4M3.E4M3 R24, gdesc[UR16], R24, gsb0 ;  /* 0x00200000101879f3 */ /* 0x000fea0008000818 */
[----:B------:R-:W-:-:S13]  /*1ee0*/  ISETP.NE.AND P0, PT, RZ, UR12, PT ;  /* 0x0000000cff007c0c */ /* 0x000fda000bf05270 */
[----:B------:R-:W-:Y:S05]  /*1ef0*/  @!P0 BRA `(.L_x_18) ;  /* 0x0000000000e88947 */ /* 0x000fea0003800000 */
[----:B------:R-:W-:Y:S02]  /*1f00*/  WARPGROUP.DEPBAR.LE gsb0, 0x0 ;  /* 0x00008000000079c5 */ /* 0x000fe40000010000 */
[----:B------:R-:W-:-:S01]  /*1f10*/  FADD R123, RZ, R72 ;  /* 0x00000048ff7b7221 */ /* 0x000fc20000000000 */
[----:B------:R-:W-:Y:S01]  /*1f20*/  FADD R122, RZ, R73 ;  /* 0x00000049ff7a7221 */ /* 0x000fe20000000000 */
        /* <DEDUP_REMOVED lines=54> */
[----:B------:R-:W-:-:S06]  /*2290*/  UMOV UR6, URZ ;  /* 0x0000003f00067c82 */ /* 0x000fcc0008000000 */
.L_x_18:
[----:B------:R-:W-:Y:S01]  /*22a0*/  UIADD3 UR9, UR5, 0x1, URZ ;  /* 0x0000000105097890 */ /* 0x000fe2000fffe03f */
[----:B------:R-:W-:-:S03]  /*22b0*/  UMOV UR14, 0x1 ;  /* 0x00000001000e7882 */ /* 0x000fc60000000000 */
[----:B------:R-:W-:-:S04]  /*22c0*/  UISETP.NE.AND UP0, UPT, UR9, 0x7, UPT ;  /* 0x000000070900788c */ /* 0x000fc8000bf05270 */
[----:B------:R-:W-:Y:S02]  /*22d0*/  USEL UR10, URZ, 0x1, UP0 ;  /* 0x000000013f0a7887 */ /* 0x000fe40008000000 */
[----:B------:R-:W-:Y:S02]  /*22e0*/  USEL UR9, UR9, URZ, UP0 ;  /* 0x0000003f09097287 */ /* 0x000fe40008000000 */
[----:B------:R-:W-:-:S06]  /*22f0*/  ULOP3.LUT UR10, UR4, UR10, URZ, 0x3c, !UPT ;  /* 0x0000000a040a7292 */ /* 0x000fcc000f8e3c3f */
[----:B------:R-:W-:-:S07]  /*2300*/  IMAD.U32 R125, RZ, RZ, UR10 ;  /* 0x0000000aff7d7e24 */ /* 0x000fce000f8e00ff */
.L_x_13:
[----:B------:R-:W-:-:S04]  /*2310*/  UISETP.LT.AND UP0, UPT, UR13, 0x1, UPT ;  /* 0x000000010d00788c */ /* 0x000fc8000bf01270 */
[----:B------:R-:W-:-:S04]  /*2320*/  USEL UR10, UR13, 0x1, UP0 ;  /* 0x000000010d0a7887 */ /* 0x000fc80008000000 */
[----:B------:R-:W-:-:S04]  /*2330*/  UIADD3 UR10, UR13, -UR10, URZ ;  /* 0x8000000a0d0a7290 */ /* 0x000fc8000fffe03f */
[----:B------:R-:W-:-:S06]  /*2340*/  UISETP.GE.AND UP0, UPT, UR10, 0x1, UPT ;  /* 0x000000010a00788c */ /* 0x000fcc000bf06270 */
[----:B------:R-:W-:-:S13]  /*2350*/  PLOP3.LUT P0, PT, PT, PT, UP0, 0x80, 0x0 ;  /* 0x000000000000781c */ /* 0x000fda0003f0f008 */
[----:B------:R-:W-:Y:S05]  /*2360*/  @!P0 BRA `(.L_x_19) ;  /* 0x0000000c00b48947 */ /* 0x000fea0003800000 */
[----:B01----:R-:W-:Y:S01]  /*2370*/  IMAD.U32 R8, RZ, RZ, UR10 ;  /* 0x0000000aff087e24 */ /* 0x003fe2000f8e00ff */
[----:B------:R-:W-:Y:S01]  /*2380*/  UMOV UR10, UR5 ;  /* 0x00000005000a7c82 */ /* 0x000fe20008000000 */
[----:B------:R-:W-:-:S05]  /*2390*/  ULDC UR11, c[0x0][0x50c] ;  /* 0x00014300000b7ab9 */ /* 0x000fca0000000800 */
.L_x_27:
[----:B------:R-:W-:-:S13]  /*23a0*/  ISETP.NE.AND P1, PT, R124, 0x3, PT ;  /* 0x000000037c00780c */ /* 0x000fda0003f25270 */
[----:B01----:R-:W-:Y:S05]  /*23b0*/  @!P1 BRA `(.L_x_20) ;  /* 0x0000000000049947 */ /* 0x003fea0003800000 */
[----:B------:R-:W-:Y:S01]  /*23c0*/  BPT.TRAP 0x1 ;  /* 0x000000040000795c */ /* 0x000fe20000300000 */
.L_x_20:
[----:B------:R-:W0:Y:S01]  /*23d0*/  S2UR UR15, SR_CgaCtaId ;  /* 0x00000000000f79c3 */ /* 0x000e220000008800 */
[----:B------:R-:W-:Y:S01]  /*23e0*/  UMOV UR7, 0x400 ;  /* 0x0000040000077882 */ /* 0x000fe20000000000 */
[----:B------:R-:W-:Y:S01]  /*23f0*/  SHF.L.U32 R11, R125, 0x1f, RZ ;  /* 0x0000001f7d0b7819 */ /* 0x000fe200000006ff */
[----:B0-----:R-:W-:-:S04]  /*2400*/  ULEA UR7, UR15, UR7, 0x18 ;  /* 0x000000070f077291 */ /* 0x001fc8000f8ec03f */
[----:B------:R-:W-:-:S09]  /*2410*/  ULEA UR15, UR9, UR7, 0x3 ;  /* 0x00000007090f7291 */ /* 0x000fd2000f8e183f */
[----:B------:R0:W1:Y:S01]  /*2420*/  SYNCS.PHASECHK.TRANS64.TRYWAIT P0, [UR15], R11 ;  /* 0x0000000bff0075a7 */ /* 0x000062000800014f */
[----:B------:R-:W-:Y:S05]  /*2430*/  @!P1 BRA `(.L_x_21) ;  /* 0x0000000000049947 */ /* 0x000fea0003800000 */
[----:B------:R-:W-:Y:S01]  /*2440*/  BPT.TRAP 0x1 ;  /* 0x000000040000795c */ /* 0x000fe20000300000 */
.L_x_21:
[----:B-1----:R-:W-:Y:S05]  /*2450*/  @P0 BRA `(.L_x_22) ;  /* 0x0000000000080947 */ /* 0x002fea0003800000 */
[----:B------:R-:W1:Y:S02]  /*2460*/  SYNCS.PHASECHK.TRANS64.TRYWAIT P0, [UR15], R11 ;  /* 0x0000000bff0075a7 */ /* 0x000e64000800014f */
[----:B-1----:R-:W-:Y:S05]  /*2470*/  @!P0 BRA `(.L_x_23) ;  /* 0x00000074007c8947 */ /* 0x002fea0003800000 */
.L_x_22:
[----:B------:R-:W-:Y:S01]  /*2480*/  UIADD3 UR16, UR7, 0x1c180, URZ ;  /* 0x0001c18007107890 */ /* 0x000fe2000fffe03f */
[----:B------:R-:W-:Y:S01]  /*2490*/  WARPGROUP.ARRIVE ;  /* 0x00000000000079c5 */ /* 0x000fe20000000000 */
[----:B------:R-:W-:Y:S02]  /*24a0*/  ULOP3.LUT UR15, UR8, 0x10000, URZ, 0xfc, !UPT ;  /* 0x00010000080f7892 */ /* 0x000fe4000f8efc3f */
[----:B------:R-:W-:Y:S02]  /*24b0*/  USHF.R.U32.HI UR16, URZ, 0x4, UR16 ;  /* 0x000000043f107899 */ /* 0x000fe40008011610 */
[----:B------:R-:W-:Y:S02]  /*24c0*/  UISETP.NE.AND UP0, UPT, UR12, URZ, UPT ;  /* 0x0000003f0c00728c */ /* 0x000fe4000bf05270 */
[----:B------:R-:W-:Y:S02]  /*24d0*/  ULOP3.LUT UR16, UR16, 0x3fff, URZ, 0xc0, !UPT ;  /* 0x00003fff10107892 */ /* 0x000fe4000f8ec03f */
[----:B------:R-:W-:-:S02]  /*24e0*/  ULEA UR12, UR9, UR15, 0xa ;  /* 0x0000000f090c7291 */ /* 0x000fc4000f8e503f */
[----:B------:R-:W-:Y:S02]  /*24f0*/  USEL UR14, UR14, URZ, !UP0 ;  /* 0x0000003f0e0e7287 */ /* 0x000fe4000c000000 */
[----:B------:R-:W-:Y:S02]  /*2500*/  ULOP3.LUT UR15, UR16, 0x10000, URZ, 0xfc, !UPT ;  /* 0x00010000100f7892 */ /* 0x000fe4000f8efc3f */
[----:B------:R-:W-:Y:S02]  /*2510*/  UISETP.NE.U32.AND UP0, UPT, UR14, URZ, UPT ;  /* 0x0000003f0e00728c */ /* 0x000fe4000bf05070 */
[----:B------:R-:W-:Y:S01]  /*2520*/  UIMAD UR14, UR9, 0x380, UR15 ;  /* 0x00000380090e78a4 */ /* 0x000fe2000f8e020f */
[----:B------:R-:W-:Y:S01]  /*2530*/  UMOV UR16, UR12 ;  /* 0x0000000c00107c82 */ /* 0x000fe20008000000 */
[----:B------:R-:W-:Y:S02]  /*2540*/  UMOV UR17, 0x40000040 ;  /* 0x4000004000117882 */ /* 0x000fe40000000000 */
[----:B------:R-:W-:Y:S01]  /*2550*/  UIADD3 UR15, UR14, 0x80, URZ ;  /* 0x000000800e0f7890 */ /* 0x000fe2000fffe03f */
[----:B------:R-:W-:-:S02]  /*2560*/  UMOV UR19, 0x40000040 ;  /* 0x4000004000137882 */ /* 0x000fc40000000000 */
[----:B------:R-:W-:Y:S01]  /*2570*/  UMOV UR18, UR14 ;  /* 0x0000000e00127c82 */ /* 0x000fe20008000000 */
[----:B------:R-:W-:Y:S01]  /*2580*/  UIADD3 UR22, UR14, 0x100, URZ ;  /* 0x000001000e167890 */ /* 0x000fe2000fffe03f */
[----:B------:R-:W-:Y:S01]  /*2590*/  QGMMA.64x16x32.F32.E4M3.E4M3 R72, gdesc[UR16], R72, UP0 ;  /* 0x00200000104879f3 */ /* 0x000fe2000bf00848 */
[----:B------:R-:W-:Y:S01]  /*25a0*/  UMOV UR19, 0x40000040 ;  /* 0x4000004000137882 */ /* 0x000fe20000000000 */
[----:B------:R-:W-:Y:S01]  /*25b0*/  UMOV UR18, UR15 ;  /* 0x0000000f00127c82 */ /* 0x000fe20008000000 */
[----:B------:R-:W-:Y:S01]  /*25c0*/  UIADD3 UR26, UR14, 0x180, URZ ;  /* 0x000001800e1a7890 */ /* 0x000fe2000fffe03f */
[----:B------:R-:W-:Y:S01]  /*25d0*/  QGMMA.64x16x32.F32.E4M3.E4M3 R64, gdesc[UR16], R64, UP0 ;  /* 0x00200000104079f3 */ /* 0x000fe2000bf00840 */
[----:B------:R-:W-:Y:S02]  /*25e0*/  UIADD3 UR30, UR14, 0x200, URZ ;  /* 0x000002000e1e7890 */ /* 0x000fe4000fffe03f */
[----:B------:R-:W-:Y:S02]  /*25f0*/  UIADD3 UR18, UR14, 0x280, URZ ;  /* 0x000002800e127890 */ /* 0x000fe4000fffe03f */
[----:B------:R-:W-:Y:S01]  /*2600*/  UIADD3 UR15, UR14, 0x300, URZ ;  /* 0x000003000e0f7890 */ /* 0x000fe2000fffe03f */
[----:B------:R-:W-:Y:S01]  /*2610*/  UMOV UR20, UR16 ;  /* 0x0000001000147c82 */ /* 0x000fe20008000000 */
[----:B------:R-:W-:Y:S01]  /*2620*/  UMOV UR21, UR17 ;  /* 0x0000001100157c82 */ /* 0x000fe20008000000 */
[----:B------:R-:W-:Y:S01]  /*2630*/  UMOV UR23, 0x40000040 ;  /* 0x4000004000177882 */ /* 0x000fe20000000000 */
[----:B------:R-:W-:Y:S01]  /*2640*/  UMOV UR24, UR16 ;  /* 0x0000001000187c82 */ /* 0x000fe20008000000 */
[----:B------:R-:W-:Y:S01]  /*2650*/  UMOV UR25, UR17 ;  /* 0x0000001100197c82 */ /* 0x000fe20008000000 */
[----:B------:R-:W-:Y:S01]  /*2660*/  UMOV UR27, 0x40000040 ;  /* 0x40000040001b7882 */ /* 0x000fe20000000000 */
[----:B------:R-:W-:Y:S01]  /*2670*/  UMOV UR28, UR16 ;  /* 0x00000010001c7c82 */ /* 0x000fe20008000000 */
[----:B------:R-:W-:Y:S01]  /*2680*/  UMOV UR29, UR17 ;  /* 0x00000011001d7c82 */ /* 0x000fe20008000000 */
[----:B------:R-:W-:Y:S01]  /*2690*/  QGMMA.64x16x32.F32.E4M3.E4M3 R56, gdesc[UR20], R56, UP0 ;  /* 0x00200000143879f3 */ /* 0x000fe2000bf00838 */
[----:B------:R-:W-:Y:S01]  /*26a0*/  UMOV UR31, 0x40000040 ;  /* 0x40000040001f7882 */ /* 0x000fe20000000000 */
[----:B------:R-:W-:Y:S01]  /*26b0*/  UMOV UR19, 0x40000040 ;  /* 0x4000004000137882 */ /* 0x000fe20000000000 */
[----:B------:R-:W-:Y:S01]  /*26c0*/  UIADD3 UR22, UR14, 0x102, URZ ;  /* 0x000001020e167890 */ /* 0x000fe2000fffe03f */
[----:B------:R-:W-:Y:S01]  /*26d0*/  QGMMA.64x16x32.F32.E4M3.E4M3 R48, gdesc[UR24], R48, UP0 ;  /* 0x00200000183079f3 */ /* 0x000fe2000bf00830 */
[----:B------:R-:W-:Y:S01]  /*26e0*/  UIADD3 UR26, UR14, 0x182, URZ ;  /* 0x000001820e1a7890 */ /* 0x000fe2000fffe03f */
[----:B------:R-:W-:-:S02]  /*26f0*/  UMOV UR23, 0x40000040 ;  /* 0x4000004000177882 */ /* 0x000fc40000000000 */
[----:B------:R-:W-:Y:S01]  /*2700*/  QGMMA.64x16x32.F32.E4M3.E4M3 R40, gdesc[UR28], R40, UP0 ;  /* 0x002000001c2879f3 */ /* 0x000fe2000bf00828 */
[----:B------:R-:W-:Y:S01]  /*2710*/  UIADD3 UR30, UR14, 0x202, URZ ;  /* 0x000002020e1e7890 */ /* 0x000fe2000fffe03f */
[----:B------:R-:W-:Y:S02]  /*2720*/  UMOV UR27, 0x40000040 ;  /* 0x40000040001b7882 */ /* 0x000fe40000000000 */
[----:B------:R-:W-:Y:S01]  /*2730*/  QGMMA.64x16x32.F32.E4M3.E4M3 R32, gdesc[UR16], R32, UP0 ;  /* 0x00200000102079f3 */ /* 0x000fe2000bf00820 */
[----:B------:R-:W-:Y:S01]  /*2740*/  UMOV UR18, UR15 ;  /* 0x0000000f00127c82 */ /* 0x000fe20008000000 */
[----:B------:R-:W-:Y:S01]  /*2750*/  UMOV UR19, 0x40000040 ;  /* 0x4000004000137882 */ /* 0x000fe20000000000 */
[----:B------:R-:W-:Y:S01]  /*2760*/  UIADD3 UR15, UR14, 0x82, URZ ;  /* 0x000000820e0f7890 */ /* 0x000fe2000fffe03f */
[----:B------:R-:W-:Y:S01]  /*2770*/  QGMMA.64x16x32.F32.E4M3.E4M3 R24, gdesc[UR16], R24, UP0 ;  /* 0x00200000101879f3 */ /* 0x000fe2000bf00818 */
[----:B------:R-:W-:Y:S02]  /*2780*/  UIADD3 UR16, UR12, 0x2, URZ ;  /* 0x000000020c107890 */ /* 0x000fe4000fffe03f */
[----:B------:R-:W-:Y:S01]  /*2790*/  UIADD3 UR18, UR14, 0x2, URZ ;  /* 0x000000020e127890 */ /* 0x000fe2000fffe03f */
[----:B------:R-:W-:Y:S01]  /*27a0*/  UMOV UR17, 0x40000040 ;  /* 0x4000004000117882 */ /* 0x000fe20000000000 */
[----:B------:R-:W-:Y:S01]  /*27b0*/  UMOV UR19, 0x40000040 ;  /* 0x4000004000137882 */ /* 0x000fe20000000000 */
[----:B------:R-:W-:-:S02]  /*27c0*/  UMOV UR21, UR17 ;  /* 0x0000001100157c82 */ /* 0x000fc40008000000 */
[----:B------:R-:W-:Y:S01]  /*27d0*/  UMOV UR20, UR16 ;  /* 0x0000001000147c82 */ /* 0x000fe20008000000 */
[----:B------:R-:W-:Y:S01]  /*27e0*/  UMOV UR24, UR16 ;  /* 0x0000001000187c82 */ /* 0x000fe20008000000 */
[----:B------:R-:W-:Y:S01]  /*27f0*/  UMOV UR25, UR17 ;  /* 0x0000001100197c82 */ /* 0x000fe20008000000 */
[----:B------:R-:W-:Y:S01]  /*2800*/  UMOV UR28, UR16 ;  /* 0x00000010001c7c82 */ /* 0x000fe20008000000 */
        /* <DEDUP_REMOVED lines=8> */
[----:B------:R-:W-:Y:S01]  /*2890*/  UIADD3 UR18, UR14, 0x282, URZ ;  /* 0x000002820e127890 */ /* 0x000fe2000fffe03f */
[----:B------:R-:W-:Y:S01]  /*28a0*/  UMOV UR19, 0x40000040 ;  /* 0x4000004000137882 */ /* 0x000fe20000000000 */
[----:B------:R-:W-:Y:S01]  /*28b0*/  UISETP.NE.AND UP0, UPT, UR6, UR11, UPT ;  /* 0x0000000b0600728c */ /* 0x000fe2000bf05270 */
[----:B------:R-:W-:Y:S01]  /*28c0*/  QGMMA.64x16x32.F32.E4M3.E4M3 R56, gdesc[UR20], R56 ;  /* 0x00200000143879f3 */ /* 0x000fe20008700838 */
[----:B------:R-:W-:Y:S01]  /*28d0*/  UIADD3 UR22, UR14, 0x104, URZ ;  /* 0x000001040e167890 */ /* 0x000fe2000fffe03f */
[----:B------:R-:W-:-:S02]  /*28e0*/  UMOV UR23, 0x40000040 ;  /* 0x4000004000177882 */ /* 0x000fc40000000000 */
[----:B------:R-:W-:Y:S01]  /*28f0*/  QGMMA.64x16x32.F32.E4M3.E4M3 R48, gdesc[UR24], R48 ;  /* 0x00200000183079f3 */ /* 0x000fe20008700830 */
[----:B------:R-:W-:Y:S01]  /*2900*/  UIADD3 UR26, UR14, 0x184, URZ ;  /* 0x000001840e1a7890 */ /* 0x000fe2000fffe03f */
[----:B------:R-:W-:Y:S02]  /*2910*/  UMOV UR27, 0x40000040 ;  /* 0x40000040001b7882 */ /* 0x000fe40000000000 */
[----:B------:R-:W-:Y:S01]  /*2920*/  QGMMA.64x16x32.F32.E4M3.E4M3 R40, gdesc[UR28], R40 ;  /* 0x002000001c2879f3 */ /* 0x000fe20008700828 */
[----:B------:R-:W-:Y:S01]  /*2930*/  UIADD3 UR30, UR14, 0x204, URZ ;  /* 0x000002040e1e7890 */ /* 0x000fe2000fffe03f */
[----:B------:R-:W-:Y:S02]  /*2940*/  UMOV UR31, 0x40000040 ;  /* 0x40000040001f7882 */ /* 0x000fe40000000000 */
[----:B------:R-:W-:Y:S01]  /*2950*/  QGMMA.64x16x32.F32.E4M3.E4M3 R32, gdesc[UR16], R32 ;  /* 0x00200000102079f3 */ /* 0x000fe20008700820 */
[----:B------:R-:W-:Y:S01]  /*2960*/  UMOV UR18, UR15 ;  /* 0x0000000f00127c82 */ /* 0x000fe20008000000 */
[----:B------:R-:W-:Y:S01]  /*2970*/  UMOV UR19, 0x40000040 ;  /* 0x4000004000137882 */ /* 0x000fe20000000000 */
[----:B------:R-:W-:Y:S01]  /*2980*/  UIADD3 UR15, UR14, 0x84, URZ ;  /* 0x000000840e0f7890 */ /* 0x000fe2000fffe03f */
[----:B------:R-:W-:Y:S01]  /*2990*/  QGMMA.64x16x32.F32.E4M3.E4M3 R24, gdesc[UR16], R24 ;  /* 0x00200000101879f3 */ /* 0x000fe20008700818 */
[----:B------:R-:W-:-:S02]  /*29a0*/  UIADD3 UR16, UR12, 0x4, URZ ;  /* 0x000000040c107890 */ /* 0x000fc4000fffe03f */
[----:B------:R-:W-:Y:S01]  /*29b0*/  UIADD3 UR18, UR14, 0x4, URZ ;  /* 0x000000040e127890 */ /* 0x000fe2000fffe03f */
[----:B------:R-:W-:Y:S01]  /*29c0*/  UMOV UR17, 0x40000040 ;  /* 0x4000004000117882 */ /* 0x000fe20000000000 */
[----:B------:R-:W-:Y:S01]  /*29d0*/  UMOV UR19, 0x40000040 ;  /* 0x4000004000137882 */ /* 0x000fe20000000000 */
[----:B------:R-:W-:Y:S02]  /*29e0*/  UMOV UR21, UR17 ;  /* 0x0000001100157c82 */ /* 0x000fe40008000000 */
[----:B------:R-:W-:Y:S01]  /*29f0*/  UMOV UR20, UR16 ;  /* 0x0000001000147c82 */ /* 0x000fe20008000000 */
[----:B------:R-:W-:Y:S01]  /*2a00*/  UMOV UR24, UR16 ;  /* 0x0000001000187c82 */ /* 0x000fe20008000000 */
[----:B------:R-:W-:Y:S01]  /*2a10*/  UMOV UR25, UR17 ;  /* 0x0000001100197c82 */ /* 0x000fe20008000000 */
[----:B------:R-:W-:Y:S01]  /*2a20*/  UMOV UR28, UR16 ;  /* 0x00000010001c7c82 */ /* 0x000fe20008000000 */
[----:B------:R-:W-:Y:S01]  /*2a30*/  UMOV UR29, UR17 ;  /* 0x00000011001d7c82 */ /* 0x000fe20008000000 */
[----:B------:R-:W-:Y:S01]  /*2a40*/  QGMMA.64x16x32.F32.E4M3.E4M3 R72, gdesc[UR16], R72 ;  /* 0x00200000104879f3 */ /* 0x000fe20008700848 */
[----:B------:R-:W-:Y:S01]  /*2a50*/  UMOV UR18, UR15 ;  /* 0x0000000f00127c82 */ /* 0x000fe20008000000 */
[----:B------:R-:W-:Y:S01]  /*2a60*/  UMOV UR19, 0x40000040 ;  /* 0x4000004000137882 */ /* 0x000fe20000000000 */
[----:B------:R-:W-:Y:S01]  /*2a70*/  UIADD3 UR15, UR14, 0x304, URZ ;  /* 0x000003040e0f7890 */ /* 0x000fe2000fffe03f */
        /* <DEDUP_REMOVED lines=10> */
[----:B------:R-:W-:Y:S01]  /*2b20*/  UIADD3 UR30, UR14, 0x206, URZ ;  /* 0x000002060e1e7890 */ /* 0x000fe2000fffe03f */
[----:B------:R-:W-:-:S02]  /*2b30*/  UMOV UR31, 0x40000040 ;  /* 0x40000040001f7882 */ /* 0x000fc40000000000 */
[----:B------:R-:W-:Y:S01]  /*2b40*/  QGMMA.64x16x32.F32.E4M3.E4M3 R32, gdesc[UR16], R32 ;  /* 0x00200000102079f3 */ /* 0x000fe20008700820 */
[----:B------:R-:W-:Y:S01]  /*2b50*/  UMOV UR18, UR15 ;  /* 0x0000000f00127c82 */ /* 0x000fe20008000000 */
[----:B------:R-:W-:Y:S02]  /*2b60*/  UMOV UR19, 0x40000040 ;  /* 0x4000004000137882 */ /* 0x000fe40000000000 */
[----:B------:R-:W-:Y:S01]  /*2b70*/  QGMMA.64x16x32.F32.E4M3.E4M3 R24, gdesc[UR16], R24 ;  /* 0x00200000101879f3 */ /* 0x000fe20008700818 */
[----:B------:R-:W-:Y:S02]  /*2b80*/  UIADD3 UR16, UR12, 0x6, URZ ;  /* 0x000000060c107890 */ /* 0x000fe4000fffe03f */
[----:B------:R-:W-:Y:S02]  /*2b90*/  UIADD3 UR18, UR14, 0x6, URZ ;  /* 0x000000060e127890 */ /* 0x000fe4000fffe03f */
[----:B------:R-:W-:Y:S01]  /*2ba0*/  UIADD3 UR12, UR14, 0x86, URZ ;  /* 0x000000860e0c7890 */ /* 0x000fe2000fffe03f */
[----:B------:R-:W-:Y:S01]  /*2bb0*/  UMOV UR17, 0x40000040 ;  /* 0x4000004000117882 */ /* 0x000fe20000000000 */
[----:B------:R-:W-:Y:S01]  /*2bc0*/  UMOV UR19, 0x40000040 ;  /* 0x4000004000137882 */ /* 0x000fe20000000000 */
[----:B------:R-:W-:Y:S01]  /*2bd0*/  UMOV UR20, UR16 ;  /* 0x0000001000147c82 */ /* 0x000fe20008000000 */
        /* <DEDUP_REMOVED lines=8> */
[----:B------:R-:W-:Y:S01]  /*2c60*/  USEL UR12, URZ, 0x1, UP0 ;  /* 0x000000013f0c7887 */ /* 0x000fe20008000000 */
[----:B------:R-:W-:Y:S01]  /*2c70*/  QGMMA.64x16x32.F32.E4M3.E4M3 R64, gdesc[UR16], R64 ;  /* 0x00200000104079f3 */ /* 0x000fe20008700840 */
[----:B------:R-:W-:-:S02]  /*2c80*/  UIADD3 UR18, UR14, 0x286, URZ ;  /* 0x000002860e127890 */ /* 0x000fc4000fffe03f */
[----:B------:R-:W-:Y:S01]  /*2c90*/  UIADD3 UR14, UR14, 0x306, URZ ;  /* 0x000003060e0e7890 */ /* 0x000fe2000fffe03f */
[----:B------:R-:W-:Y:S01]  /*2ca0*/  UMOV UR19, 0x40000040 ;  /* 0x4000004000137882 */ /* 0x000fe20000000000 */
[----:B------:R-:W-:Y:S01]  /*2cb0*/  ISETP.NE.AND P0, PT, RZ, UR12, PT ;  /* 0x0000000cff007c0c */ /* 0x000fe2000bf05270 */
[----:B------:R-:W-:Y:S04]  /*2cc0*/  QGMMA.64x16x32.F32.E4M3.E4M3 R56, gdesc[UR20], R56 ;  /* 0x00200000143879f3 */ /* 0x000fe80008700838 */
[----:B------:R-:W-:Y:S04]  /*2cd0*/  QGMMA.64x16x32.F32.E4M3.E4M3 R48, gdesc[UR24], R48 ;  /* 0x00200000183079f3 */ /* 0x000fe80008700830 */
[----:B------:R-:W-:Y:S04]  /*2ce0*/  QGMMA.64x16x32.F32.E4M3.E4M3 R40, gdesc[UR28], R40 ;  /* 0x002000001c2879f3 */ /* 0x000fe80008700828 */
[----:B------:R-:W-:Y:S01]  /*2cf0*/  QGMMA.64x16x32.F32.E4M3.E4M3 R32, gdesc[UR16], R32 ;  /* 0x00200000102079f3 */ /* 0x000fe20008700820 */
[----:B------:R-:W-:Y:S01]  /*2d00*/  UMOV UR18, UR14 ;  /* 0x0000000e00127c82 */ /* 0x000fe20008000000 */
[----:B------:R-:W-:-:S02]  /*2d10*/  UMOV UR19, 0x40000040 ;  /* 0x4000004000137882 */ /* 0x000fc40000000000 */
[----:B------:R-:W-:Y:S03]  /*2d20*/  QGMMA.64x16x32.F32.E4M3.E4M3 R24, gdesc[UR16], R24, gsb0 ;  /* 0x00200000101879f3 */ /* 0x000fe60008000818 */
[----:B------:R-:W-:Y:S02]  /*2d30*/  WARPGROUP.DEPBAR.LE gsb0, 0x1 ;  /* 0x00008000000079c5 */ /* 0x000fe40000010100 */
[----:B------:R-:W-:Y:S05]  /*2d40*/  @!P0 BRA `(.L_x_24) ;  /* 0x0000000000e88947 */ /* 0x000fea0003800000 */
[----:B------:R-:W-:Y:S02]  /*2d50*/  WARPGROUP.DEPBAR.LE gsb0, 0x0 ;  /* 0x00008000000079c5 */ /* 0x000fe40000010000 */
[----:B------:R-:W-:-:S01]  /*2d60*/  FADD R123, R72, R123 ;  /* 0x0000007b487b7221 */ /* 0x000fc20000000000 */
[----:B------:R-:W-:Y:S01]  /*2d70*/  FADD R122, R73, R122 ;  /* 0x0000007a497a7221 */ /* 0x000fe20000000000 */
        /* <DEDUP_REMOVED lines=54> */
[----:B------:R-:W-:-:S06]  /*30e0*/  UMOV UR6, URZ ;  /* 0x0000003f00067c82 */ /* 0x000fcc0008000000 */
.L_x_24:
[----:B------:R-:W-:Y:S05]  /*30f0*/  @!P1 BRA `(.L_x_25) ;  /* 0x0000000000049947 */ /* 0x000fea0003800000 */
[----:B------:R-:W-:Y:S01]  /*3100*/  BPT.TRAP 0x1 ;  /* 0x000000040000795c */ /* 0x000fe20000300000 */
.L_x_25:
[----:B------:R-:W-:Y:S01]  /*3110*/  ULEA UR14, UR10, UR7, 0x3 ;  /* 0x000000070a0e7291 */ /* 0x000fe2000f8e183f */
[----:B------:R-:W-:-:S03]  /*3120*/  ISETP.GT.U32.AND P0, PT, R4, 0x1, PT ;  /* 0x000000010400780c */ /* 0x000fc60003f04070 */
[----:B------:R-:W-:-:S04]  /*3130*/  UIADD3 UR14, UR14, 0x38, URZ ;  /* 0x000000380e0e7890 */ /* 0x000fc8000fffe03f */
[----:B------:R-:W-:-:S09]  /*3140*/  UPRMT UR14, URZ, 0x654, UR14 ;  /* 0x000006543f0e7896 */ /* 0x000fd2000800000e */
[----:B------:R-:W-:Y:S01]  /*3150*/  SYNCS.ARRIVE.TRANS64.RED.A1T0 RZ, [UR14], RZ ;  /* 0x000000ffffff79a7 */ /* 0x000fe2000810040e */
[----:B------:R-:W-:Y:S05]  /*3160*/  @P0 BRA `(.L_x_26) ;  /* 0x0000000000040947 */ /* 0x000fea0003800000 */
[----:B------:R-:W-:Y:S01]  /*3170*/  BPT.TRAP 0x1 ;  /* 0x000000040000795c */ /* 0x000fe20000300000 */
.L_x_26:
[----:B------:R-:W-:Y:S01]  /*3180*/  UIADD3 UR9, UR9, 0x1, URZ ;  /* 0x0000000109097890 */ /* 0x000fe2000fffe03f */
[C---:B------:R-:W-:Y:S01]  /*3190*/  ISETP.GT.AND P0, PT, R8.reuse, 0x1, PT ;  /* 0x000000010800780c */ /* 0x040fe20003f04270 */
[----:B------:R-:W-:Y:S01]  /*31a0*/  UIADD3 UR10, UR10, 0x1, URZ ;  /* 0x000000010a0a7890 */ /* 0x000fe2000fffe03f */
[----:B------:R-:W-:Y:S01]  /*31b0*/  VIADD R8, R8, 0xffffffff ;  /* 0xffffffff08087836 */ /* 0x000fe20000000000 */
[----:B------:R-:W-:Y:S02]  /*31c0*/  UISETP.NE.AND UP0, UPT, UR9, 0x7, UPT ;  /* 0x000000070900788c */ /* 0x000fe4000bf05270 */
[----:B------:R-:W-:Y:S02]  /*31d0*/  UISETP.NE.AND UP1, UPT, UR10, 0x7, UPT ;  /* 0x000000070a00788c */ /* 0x000fe4000bf25270 */
[----:B------:R-:W-:Y:S02]  /*31e0*/  USEL UR14, URZ, 0x1, UP0 ;  /* 0x000000013f0e7887 */ /* 0x000fe40008000000 */
[----:B------:R-:W-:-:S02]  /*31f0*/  USEL UR9, UR9, URZ, UP0 ;  /* 0x0000003f09097287 */ /* 0x000fc40008000000 */
[----:B------:R-:W-:Y:S02]  /*3200*/  USEL UR10, UR10, URZ, UP1 ;  /* 0x0000003f0a0a7287 */ /* 0x000fe40008800000 */
[----:B------:R-:W-:Y:S01]  /*3210*/  LOP3.LUT R125, R125, UR14, RZ, 0x3c, !PT ;  /* 0x0000000e7d7d7c12 */ /* 0x000fe2000f8e3cff */
[----:B------:R-:W-:Y:S01]  /*3220*/  UMOV UR14, 0x1 ;  /* 0x00000001000e7882 */ /* 0x000fe20000000000 */
[----:B------:R-:W-:Y:S08]  /*3230*/  @P0 BRA `(.L_x_27) ;  /* 0xfffffff000580947 */ /* 0x000ff0000383ffff */
.L_x_19:
[----:B------:R-:W-:Y:S01]  /*3240*/  UISETP.NE.AND UP0, UPT, UR6, URZ, UPT ;  /* 0x0000003f0600728c */ /* 0x000fe2000bf05270 */
[----:B01----:R-:W0:Y:S03]  /*3250*/  LDC R8, c[0x0][0x28c] ;  /* 0x0000a300ff087b82 */ /* 0x003e260000000800 */
[----:B------:R-:W-:-:S06]  /*3260*/  USEL UR6, URZ, 0x1, !UP0 ;  /* 0x000000013f067887 */ /* 0x000fcc000c000000 */
[----:B------:R-:W-:Y:S02]  /*3270*/  ISETP.NE.AND P0, PT, RZ, UR6, PT ;  /* 0x00000006ff007c0c */ /* 0x000fe4000bf05270 */
[----:B0-----:R-:W-:-:S11]  /*3280*/  ISETP.GE.AND P1, PT, R8, 0x1, PT ;  /* 0x000000010800780c */ /* 0x001fd60003f26270 */
[----:B------:R-:W-:Y:S05]  /*3290*/  @!P0 BRA `(.L_x_28) ;  /* 0x0000000000e48947 */ /* 0x000fea0003800000 */
[----:B------:R-:W-:Y:S02]  /*32a0*/  WARPGROUP.DEPBAR.LE gsb0, 0x0 ;  /* 0x00008000000079c5 */ /* 0x000fe40000010000 */
[----:B------:R-:W-:Y:S01]  /*32b0*/  FADD R123, R72, R123 ;  /* 0x0000007b487b7221 */ /* 0x000fe20000000000 */
        /* <DEDUP_REMOVED lines=54> */
[----:B------:R-:W-:-:S07]  /*3620*/  FADD R12, R12, R31 ;  /* 0x0000001f0c0c7221 */ /* 0x000fce0000000000 */
.L_x_28:
[----:B------:R-:W-:Y:S02]  /*3630*/  WARPGROUP.DEPBAR.LE gsb0, 0x0 ;  /* 0x00008000000079c5 */ /* 0x000fe40000010000 */
[----:B------:R-:W-:Y:S05]  /*3640*/  @!P1 BRA `(.L_x_29) ;  /* 0x0000000000489947 */ /* 0x000fea0003800000 */
[----:B------:R-:W-:-:S13]  /*3650*/  ISETP.NE.AND P0, PT, R124, 0x3, PT ;  /* 0x000000037c00780c */ /* 0x000fda0003f05270 */
[----:B------:R-:W-:Y:S05]  /*3660*/  @!P0 BRA `(.L_x_30) ;  /* 0x0000000000048947 */ /* 0x000fea0003800000 */
[----:B------:R-:W-:Y:S01]  /*3670*/  BPT.TRAP 0x1 ;  /* 0x000000040000795c */ /* 0x000fe20000300000 */
.L_x_30:
[----:B------:R-:W-:Y:S01]  /*3680*/  UISETP.LT.AND UP0, UPT, UR13, 0x1, UPT ;  /* 0x000000010d00788c */ /* 0x000fe2000bf01270 */
[----:B------:R-:W-:-:S03]  /*3690*/  ISETP.GT.U32.AND P0, PT, R4, 0x1, PT ;  /* 0x000000010400780c */ /* 0x000fc60003f04070 */
[----:B------:R-:W-:-:S04]  /*36a0*/  USEL UR6, UR13, 0x1, UP0 ;  /* 0x000000010d067887 */ /* 0x000fc80008000000 */
[----:B------:R-:W-:-:S04]  /*36b0*/  UIADD3 UR6, UR5, UR13, -UR6 ;  /* 0x0000000d05067290 */ /* 0x000fc8000fffe806 */
[----:B------:R-:W-:-:S04]  /*36c0*/  UIMAD.WIDE.U32 UR8, UR6, 0x24924925, URZ ;  /* 0x24924925060878a5 */ /* 0x000fc8000f8e003f */
[----:B------:R-:W-:-:S04]  /*36d0*/  UIADD3 UR8, UR6, -UR9, URZ ;  /* 0x8000000906087290 */ /* 0x000fc8000fffe03f */
[----:B------:R-:W-:-:S04]  /*36e0*/  ULEA.HI UR8, UR8, UR9, URZ, 0x1f ;  /* 0x0000000908087291 */ /* 0x000fc8000f8ff83f */
[----:B------:R-:W-:-:S04]  /*36f0*/  USHF.R.U32.HI UR8, URZ, 0x2, UR8 ;  /* 0x000000023f087899 */ /* 0x000fc80008011608 */
[----:B------:R-:W-:-:S04]  /*3700*/  UIMAD UR8, UR8, -0x7, UR6 ;  /* 0xfffffff9080878a4 */ /* 0x000fc8000f8e0206 */
[----:B------:R-:W-:-:S04]  /*3710*/  ULEA UR8, UR8, UR7, 0x3 ;  /* 0x0000000708087291 */ /* 0x000fc8000f8e183f */
[----:B------:R-:W-:-:S04]  /*3720*/  UIADD3 UR8, UR8, 0x38, URZ ;  /* 0x0000003808087890 */ /* 0x000fc8000fffe03f */
[----:B------:R-:W-:-:S09]  /*3730*/  UPRMT UR8, URZ, 0x654, UR8 ;  /* 0x000006543f087896 */ /* 0x000fd20008000008 */
[----:B------:R-:W-:Y:S01]  /*3740*/  SYNCS.ARRIVE.TRANS64.RED.A1T0 RZ, [UR8], RZ ;  /* 0x000000ffffff79a7 */ /* 0x000fe20008100408 */
[----:B------:R-:W-:Y:S05]  /*3750*/  @P0 BRA `(.L_x_29) ;  /* 0x0000000000040947 */ /* 0x000fea0003800000 */
[----:B------:R-:W-:Y:S01]  /*3760*/  BPT.TRAP 0x1 ;  /* 0x000000040000795c */ /* 0x000fe20000300000 */
.L_x_29:
[----:B------:R-:W0:Y:S01]  /*3770*/  LDC R28, c[0x0][0x288] ;  /* 0x0000a200ff1c7b82 */ /* 0x000e220000000800 */
[--C-:B------:R-:W-:Y:S01]  /*3780*/  SHF.R.U32.HI R8, RZ, 0x2, R0.reuse ;  /* 0x00000002ff087819 */ /* 0x100fe20000011600 */
[----:B------:R-:W-:Y:S01]  /*3790*/  IMAD R27, R10, 0x70, RZ ;  /* 0x000000700a1b7824 */ /* 0x000fe200078e02ff */
[----:B------:R-:W-:Y:S01]  /*37a0*/  SHF.R.U32.HI R25, RZ, 0x7, R0 ;  /* 0x00000007ff197819 */ /* 0x000fe20000011600 */
[----:B------:R-:W-:Y:S01]  /*37b0*/  UIADD3 UR8, UR13, UR5, URZ ;  /* 0x000000050d087290 */ /* 0x000fe2000fffe03f */
[----:B------:R-:W-:Y:S01]  /*37c0*/  LOP3.LUT R11, R8, 0x7, RZ, 0xc0, !PT ;  /* 0x00000007080b7812 */ /* 0x000fe200078ec0ff */
[----:B------:R-:W-:Y:S01]  /*37d0*/  IMAD.SHL.U32 R10, R9, 0x80, RZ ;  /* 0x00000080090a7824 */ /* 0x000fe200078e00ff */
[----:B------:R-:W-:Y:S01]  /*37e0*/  LOP3.LUT R24, R0, 0x60, RZ, 0xc0, !PT ;  /* 0x0000006000187812 */ /* 0x000fe200078ec0ff */
[----:B------:R-:W-:Y:S01]  /*37f0*/  UISETP.GT.U32.AND UP0, UPT, UR8, 0x6, UPT ;  /* 0x000000060800788c */ /* 0x000fe2000bf04070 */
[----:B------:R-:W-:Y:S01]  /*3800*/  LOP3.LUT R8, R25, 0x1, RZ, 0xc0, !PT ;  /* 0x0000000119087812 */ /* 0x000fe200078ec0ff */
[----:B------:R-:W-:Y:S01]  /*3810*/  UIMAD.WIDE.U32 UR6, UR8, 0x24924925, URZ ;  /* 0x24924925080678a5 */ /* 0x000fe2000f8e003f */
[----:B------:R-:W-:Y:S01]  /*3820*/  SHF.R.U32.HI R26, RZ, 0x1, R24 ;  /* 0x00000001ff1a7819 */ /* 0x000fe20000011618 */
[----:B------:R-:W-:Y:S01]  /*3830*/  ULDC UR9, c[0x0][0x284] ;  /* 0x0000a10000097ab9 */ /* 0x000fe20000000800 */
[----:B------:R-:W-:Y:S01]  /*3840*/  UISETP.LT.U32.AND UP0, UPT, UR13, 0x7, UP0 ;  /* 0x000000070d00788c */ /* 0x000fe20008701070 */
[----:B------:R-:W-:Y:S01]  /*3850*/  IMAD.SHL.U32 R24, R8, 0x40, RZ ;  /* 0x0000004008187824 */ /* 0x000fe200078e00ff */
[----:B------:R-:W-:Y:S01]  /*3860*/  IADD3 R25, RZ, -R26, -R11 ;  /* 0x8000001aff197210 */ /* 0x000fe20007ffe80b */
[----:B------:R-:W-:Y:S01]  /*3870*/  UIADD3 UR5, UR8, -UR7, URZ ;  /* 0x8000000708057290 */ /* 0x000fe2000fffe03f */
[----:B------:R-:W-:Y:S01]  /*3880*/  SHF.R.S32.HI R36, RZ, 0x1f, R5 ;  /* 0x0000001fff247819 */ /* 0x000fe20000011405 */
[----:B------:R-:W-:Y:S01]  /*3890*/  UISETP.GE.U32.AND UP1, UPT, UR13, 0x7, UPT ;  /* 0x000000070d00788c */ /* 0x000fe2000bf26070 */
[----:B------:R-:W-:Y:S01]  /*38a0*/  LOP3.LUT R11, R24, 0x40, R11, 0xe2, !PT ;  /* 0x00000040180b7812 */ /* 0x000fe200078ee20b */
[----:B------:R-:W-:Y:S01]  /*38b0*/  IMAD.SHL.U32 R24, R0, 0x2, RZ ;  /* 0x0000000200187824 */ /* 0x000fe200078e00ff */
[----:B------:R-:W-:Y:S01]  /*38c0*/  USEL UR6, URZ, 0x1, !UP0 ;  /* 0x000000013f067887 */ /* 0x000fe2000c000000 */
[----:B------:R-:W-:Y:S01]  /*38d0*/  IMAD R29, R8, -0x40, R25 ;  /* 0xffffffc0081d7824 */ /* 0x000fe200078e0219 */
[----:B------:R-:W-:Y:S01]  /*38e0*/  LOP3.LUT R8, R0, 0x3, RZ, 0xc0, !PT ;  /* 0x0000000300087812 */ /* 0x000fe200078ec0ff */
[----:B------:R-:W-:Y:S01]  /*38f0*/  ULEA.HI UR5, UR5, UR7, URZ, 0x1f ;  /* 0x0000000705057291 */ /* 0x000fe2000f8ff83f */
[C---:B0-----:R-:W-:Y:S01]  /*3900*/  ISETP.GE.AND P0, PT, R27.reuse, R28, PT ;  /* 0x0000001c1b00720c */ /* 0x041fe20003f06270 */
[----:B------:R-:W-:Y:S01]  /*3910*/  ULDC.64 UR10, c[0x0][0x5d0] ;  /* 0x00017400000a7ab9 */ /* 0x000fe20000000a00 */
[----:B------:R-:W-:Y:S01]  /*3920*/  LOP3.LUT R24, R27, 0x6, R24, 0xf8, !PT ;  /* 0x000000061b187812 */ /* 0x000fe200078ef818 */
[----:B------:R-:W-:Y:S01]  /*3930*/  IMAD R30, R8, -0x2, R28 ;  /* 0xfffffffe081e7824 */ /* 0x000fe200078e021c */
[----:B------:R-:W-:Y:S01]  /*3940*/  ISETP.GE.OR P0, PT, R10, UR9, P0 ;  /* 0x000000090a007c0c */ /* 0x000fe20008706670 */
[----:B------:R-:W-:Y:S01]  /*3950*/  IMAD R8, R36, UR10, RZ ;  /* 0x0000000a24087c24 */ /* 0x000fe2000f8e02ff */
[----:B------:R-:W-:Y:S01]  /*3960*/  SHF.R.S32.HI R25, RZ, 0x1f, R24 ;  /* 0x0000001fff197819 */ /* 0x000fe20000011418 */
[----:B------:R-:W-:Y:S01]  /*3970*/  ULOP3.LUT UR4, UR4, UR6, URZ, 0x3c, !UPT ;  /* 0x0000000604047292 */ /* 0x000fe2000f8e3c3f */
[----:B------:R-:W-:Y:S01]  /*3980*/  IMAD.WIDE R32, R9, 0x80, RZ ;  /* 0x0000008009207825 */ /* 0x000fe200078e02ff */
[----:B------:R-:W-:Y:S01]  /*3990*/  USHF.R.U32.HI UR5, URZ, 0x2, UR5 ;  /* 0x000000023f057899 */ /* 0x000fe20008011605 */
[----:B------:R-:W-:-:S02]  /*39a0*/  IADD3 R29, -R10, UR9, R29 ;  /* 0x000000090a1d7c10 */ /* 0x000fc4000fffe11d */
[C---:B------:R-:W-:Y:S01]  /*39b0*/  IMAD R31, R5.reuse, UR11, R8 ;  /* 0x0000000b051f7c24 */ /* 0x040fe2000f8e0208 */
[----:B------:R-:W-:Y:S01]  /*39c0*/  @UP1 ULOP3.LUT UR4, UR4, 0x1, UR5, 0x78, !UPT ;  /* 0x0000000104041892 */ /* 0x000fe2000f8e7805 */
[----:B------:R-:W-:Y:S01]  /*39d0*/  IMAD.WIDE.U32 R8, R5, UR10, R24 ;  /* 0x0000000a05087c25 */ /* 0x000fe2000f8e0018 */
[----:B------:R-:W-:Y:S01]  /*39e0*/  UIMAD UR5, UR5, -0x7, UR8 ;  /* 0xfffffff9050578a4 */ /* 0x000fe2000f8e0208 */
[----:B------:R-:W-:Y:S02]  /*39f0*/  LOP3.LUT R37, R32, R11, R26, 0xfe, !PT ;  /* 0x0000000b20257212 */ /* 0x000fe400078efe1a */
[----:B------:R-:W-:Y:S02]  /*3a00*/  IMAD.IADD R9, R9, 0x1, R31 ;  /* 0x0000000109097824 */ /* 0x000fe400078e021f */
[----:B------:R-:W-:Y:S02]  /*3a10*/  IMAD.IADD R30, R30, 0x1, -R27 ;  /* 0x000000011e1e7824 */ /* 0x000fe400078e0a1b */
[----:B------:R-:W-:Y:S01]  /*3a20*/  IMAD.MOV.U32 R28, RZ, RZ, -0x1 ;  /* 0xffffffffff1c7424 */ /* 0x000fe200078e00ff */
[----:B------:R-:W-:Y:S06]  /*3a30*/  @P0 BRA `(.L_x_31) ;  /* 0x0000004000540947 */ /* 0x000fec0003800000 */
[----:B------:R-:W0:Y:S01]  /*3a40*/  LDC.64 R34, c[0x0][0x5c8] ;  /* 0x00017200ff227b82 */ /* 0x000e220000000a00 */
[----:B------:R-:W-:Y:S01]  /*3a50*/  ULDC.64 UR6, c[0x0][0x5c0] ;  /* 0x0001700000067ab9 */ /* 0x000fe20000000a00 */
[----:B------:R-:W-:Y:S01]  /*3a60*/  BSSY B0, `(.L_x_31) ;  /* 0x0000412000007945 */ /* 0x000fe20003800000 */
[-C--:B0-----:R-:W-:Y:S02]  /*3a70*/  IMAD R10, R33, R34.reuse, RZ ;  /* 0x00000022210a7224 */ /* 0x081fe400078e02ff */
[----:B------:R-:W-:-:S04]  /*3a80*/  IMAD.WIDE.U32 R8, R37, R34, R8 ;  /* 0x0000002225087225 */ /* 0x000fc800078e0008 */
[----:B------:R-:W-:Y:S01]  /*3a90*/  IMAD R27, R37, R35, R10 ;  /* 0x00000023251b7224 */ /* 0x000fe200078e020a */
[----:B------:R-:W-:Y:S02]  /*3aa0*/  LEA R11, P0, R34, R8, 0x3 ;  /* 0x00000008220b7211 */ /* 0x000fe400078018ff */
[----:B------:R-:W-:Y:S01]  /*3ab0*/  IADD3 R10, P1, R8, UR6, RZ ;  /* 0x00000006080a7c10 */ /* 0x000fe2000ff3e0ff */
[----:B------:R-:W-:Y:S01]  /*3ac0*/  IMAD.IADD R27, R9, 0x1, R27 ;  /* 0x00000001091b7824 */ /* 0x000fe200078e021b */
[----:B------:R-:W-:-:S04]  /*3ad0*/  IADD3 R8, P2, R11, UR6, RZ ;  /* 0x000000060b087c10 */ /* 0x000fc8000ff5e0ff */
[----:B------:R-:W-:Y:S02]  /*3ae0*/  LEA.HI.X R9, R34, R27, R35, 0x3, P0 ;  /* 0x0000001b22097211 */ /* 0x000fe400000f1c23 */
[----:B---3-5:R-:W-:Y:S02]  /*3af0*/  FSETP.NEU.AND P0, PT, R7, RZ, PT ;  /* 0x000000ff0700720b */ /* 0x028fe40003f0d000 */
[----:B------:R-:W-:Y:S02]  /*3b00*/  IADD3.X R11, R27, UR7, RZ, P1, !PT ;  /* 0x000000071b0b7c10 */ /* 0x000fe40008ffe4ff */
[----:B------:R-:W-:-:S09]  /*3b10*/  IADD3.X R9, R9, UR7, RZ, P2, !PT ;  /* 0x0000000709097c10 */ /* 0x000fd200097fe4ff */
[----:B------:R-:W-:Y:S05]  /*3b20*/  @!P0 BRA `(.L_x_32) ;  /* 0x0000003000248947 */ /* 0x000fea0003800000 */
[----:B------:R-:W-:Y:S01]  /*3b30*/  ULDC.64 UR6, c[0x0][0x5b8] ;  /* 0x00016e0000067ab9 */ /* 0x000fe20000000a00 */
[----:B------:R-:W-:Y:S01]  /*3b40*/  ISETP.GE.AND P0, PT, R30, 0x1, PT ;  /* 0x000000011e00780c */ /* 0x000fe20003f06270 */
[----:B------:R-:W-:Y:S01]  /*3b50*/  IMAD R34, R36, UR6, RZ ;  /* 0x0000000624227c24 */ /* 0x000fe2000f8e02ff */
[----:B------:R-:W-:Y:S01]  /*3b60*/  ULDC.64 UR8, c[0x0][0x5a8] ;  /* 0x00016a0000087ab9 */ /* 0x000fe20000000a00 */
[----:B------:R-:W-:Y:S01]  /*3b70*/  IMAD.WIDE.U32 R26, R5, UR6, R24 ;  /* 0x00000006051a7c25 */ /* 0x000fe2000f8e0018 */
[----:B------:R-:W-:Y:S01]  /*3b80*/  ISETP.LT.OR P4, PT, R29, 0x1, !P0 ;  /* 0x000000011d00780c */ /* 0x000fe20004781670 */
[----:B------:R-:W-:Y:S02]  /*3b90*/  BSSY B1, `(.L_x_33) ;  /* 0x000000c000017945 */ /* 0x000fe40003800000 */
[----:B------:R-:W-:Y:S01]  /*3ba0*/  IMAD R5, R5, UR7, R34 ;  /* 0x0000000705057c24 */ /* 0x000fe2000f8e0222 */
[----:B------:R-:W-:-:S03]  /*3bb0*/  ULDC.64 UR6, c[0x0][0x5b0] ;  /* 0x00016c0000067ab9 */ /* 0x000fc60000000a00 */
[----:B------:R-:W-:Y:S02]  /*3bc0*/  IMAD.IADD R27, R27, 0x1, R5 ;  /* 0x000000011b1b7824 */ /* 0x000fe400078e0205 */
[----:B------:R-:W-:Y:S02]  /*3bd0*/  IMAD R5, R33, UR6, RZ ;  /* 0x0000000621057c24 */ /* 0x000fe4000f8e02ff */
[----:B------:R-:W-:-:S04]  /*3be0*/  IMAD.WIDE.U32 R24, R37, UR6, R26 ;  /* 0x0000000625187c25 */ /* 0x000fc8000f8e001a */
[----:B------:R-:W-:Y:S01]  /*3bf0*/  IMAD R5, R37, UR7, R5 ;  /* 0x0000000725057c24 */ /* 0x000fe2000f8e0205 */
[----:B------:R-:W-:-:S04]  /*3c00*/  IADD3 R24, P1, R24, UR8, RZ ;  /* 0x0000000818187c10 */ /* 0x000fc8000ff3e0ff */
[--C-:B------:R-:W-:Y:S02]  /*3c10*/  IADD3.X R25, R25, UR9, R5.reuse, P1, !PT ;  /* 0x0000000919197c10 */ /* 0x100fe40008ffe405 */
[----:B------:R-:W-:Y:S01]  /*3c20*/  PRMT R5, RZ, 0x7610, R5 ;  /* 0x00007610ff057816 */ /* 0x000fe20000000005 */
[----:B------:R-:W-:Y:S06]  /*3c30*/  @P4 BRA `(.L_x_34) ;  /* 0x0000000000044947 */ /* 0x000fec0003800000 */
[----:B------:R0:W5:Y:S02]  /*3c40*/  LDG.E.U8 R5, desc[UR32][R24.64] ;  /* 0x0000002018057981 */ /* 0x000164000c1e1100 */
.L_x_34:
[----:B------:R-:W-:Y:S05]  /*3c50*/  BSYNC B1 ;  /* 0x0000000000017941 */ /* 0x000fea0003800000 */
.L_x_33:
[----:B-----5:R-:W-:Y:S01]  /*3c60*/  LOP3.LUT R5, R5, 0xff, RZ, 0xc0, !PT ;  /* 0x000000ff05057812 */ /* 0x020fe200078ec0ff */
[----:B------:R-:W-:Y:S01]  /*3c70*/  BSSY B1, `(.L_x_35) ;  /* 0x000000c000017945 */ /* 0x000fe20003800000 */
[----:B------:R-:W-:Y:S02]  /*3c80*/  ISETP.GE.AND P1, PT, R30, 0x2, PT ;  /* 0x000000021e00780c */ /* 0x000fe40003f26270 */
[----:B------:R-:W-:Y:S02]  /*3c90*/  F2FP.F16.E4M3.UNPACK_B R5, R5 ;  /* 0x00000005ff05723e */ /* 0x000fe400020006ff */
[----:B------:R-:W-:-:S03]  /*3ca0*/  ISETP.LT.OR P2, PT, R29, 0x1, !P1 ;  /* 0x000000011d00780c */ /* 0x000fc60004f41670 */
[----:B------:R-:W-:Y:S01]  /*3cb0*/  HADD2.F32 R34, -RZ, R5.H0_H0 ;  /* 0x20000005ff227230 */ /* 0x000fe20000004100 */
[----:B------:R-:W-:-:S04]  /*3cc0*/  PRMT R5, RZ, 0x7610, R5 ;  /* 0x00007610ff057816 */ /* 0x000fc80000000005 */
[----:B------:R-:W-:-:S04]  /*3cd0*/  FMUL R34, R34, R7 ;  /* 0x0000000722227220 */ /* 0x000fc80000400000 */
[----:B--2---:R-:W-:-:S05]  /*3ce0*/  FFMA R34, R123, R6, R34 ;  /* 0x000000067b227223 */ /* 0x004fca0000000022 */
[----:B------:R-:W-:-:S05]  /*3cf0*/  F2FP.SATFINITE.E4M3.F32.PACK_AB_MERGE_C R31, RZ, R34, RZ ;  /* 0x00000022ff1f723e */ /* 0x000fca00048070ff */
[----:B------:R1:W-:Y:S01]  /*3d00*/  @!P4 STG.E.U8 desc[UR32][R10.64], R31 ;  /* 0x0000001f0a00c986 */ /* 0x0003e2000c101120 */
[----:B------:R-:W-:Y:S05]  /*3d10*/  @P2 BRA `(.L_x_36) ;  /* 0x0000000000042947 */ /* 0x000fea0003800000 */
[----:B------:R2:W5:Y:S02]  /*3d20*/  LDG.E.U8 R5, desc[UR32][R24.64+0x1] ;  /* 0x0000012018057981 */ /* 0x000564000c1e1100 */
.L_x_36:
[----:B------:R-:W-:Y:S05]  /*3d30*/  BSYNC B1 ;  /* 0x0000000000017941 */ /* 0x000fea0003800000 */
.L_x_35:
[----:B-----5:R-:W-:Y:S01]  /*3d40*/  LOP3.LUT R5, R5, 0xff, RZ, 0xc0, !PT ;  /* 0x000000ff05057812 */ /* 0x020fe200078ec0ff */
[----:B------:R-:W-:Y:S01]  /*3d50*/  BSSY B1, `(.L_x_37) ;  /* 0x0000012000017945 */ /* 0x000fe20003800000 */
[----:B-1----:R-:W-:Y:S02]  /*3d60*/  IADD3 R31, P4, R37, 0x8, RZ ;  /* 0x00000008251f7810 */ /* 0x002fe40007f9e0ff */
[----:B------:R-:W-:Y:S02]  /*3d70*/  F2FP.F16.E4M3.UNPACK_B R5, R5 ;  /* 0x00000005ff05723e */ /* 0x000fe400020006ff */
[----:B------:R-:W-:Y:S01]  /*3d80*/  ISETP.LT.OR P0, PT, R29, 0x9, !P0 ;  /* 0x000000091d00780c */ /* 0x000fe20004701670 */
[----:B------:R-:W-:Y:S02]  /*3d90*/  IMAD.X R33, RZ, RZ, R33, P4 ;  /* 0x000000ffff217224 */ /* 0x000fe400020e0621 */
[----:B------:R-:W-:Y:S02]  /*3da0*/  HADD2.F32 R32, -RZ, R5.H0_H0 ;  /* 0x20000005ff207230 */ /* 0x000fe40000004100 */
[----:B------:R-:W-:-:S04]  /*3db0*/  IMAD.WIDE.U32 R26, R31, UR6, R26 ;  /* 0x000000061f1a7c25 */ /* 0x000fc8000f8e001a */
[----:B------:R-:W-:Y:S01]  /*3dc0*/  FMUL R5, R32, R7 ;  /* 0x0000000720057220 */ /* 0x000fe20000400000 */
[----:B------:R-:W-:Y:S01]  /*3dd0*/  IMAD R32, R33, UR6, RZ ;  /* 0x0000000621207c24 */ /* 0x000fe2000f8e02ff */
[----:B------:R-:W-:Y:S02]  /*3de0*/  IADD3 R26, P4, R26, UR8, RZ ;  /* 0x000000081a1a7c10 */ /* 0x000fe4000ff9e0ff */
[----:B------:R-:W-:Y:S01]  /*3df0*/  FFMA R5, R122, R6, R5 ;  /* 0x000000067a057223 */ /* 0x000fe20000000005 */
[----:B------:R-:W-:-:S04]  /*3e00*/  IMAD R31, R31, UR7, R32 ;  /* 0x000000071f1f7c24 */ /* 0x000fc8000f8e0220 */
[----:B------:R-:W-:Y:S02]  /*3e10*/  F2FP.SATFINITE.E4M3.F32.PACK_AB_MERGE_C R33, RZ, R5, RZ ;  /* 0x00000005ff21723e */ /* 0x000fe400048070ff */
[----:B------:R-:W-:Y:S02]  /*3e20*/  IADD3.X R27, R27, UR9, R31, P4, !PT ;  /* 0x000000091b1b7c10 */ /* 0x000fe4000a7fe41f */
[----:B------:R-:W-:Y:S01]  /*3e30*/  PRMT R5, RZ, 0x7610, R5 ;  /* 0x00007610ff057816 */ /* 0x000fe20000000005 */
[----:B------:R1:W-:Y:S01]  /*3e40*/  @!P2 STG.E.U8 desc[UR32][R10.64+0x1], R33 ;  /* 0x000001210a00a986 */ /* 0x0003e2000c101120 */
[----:B------:R-:W-:Y:S05]  /*3e50*/  @P0 BRA `(.L_x_38) ;  /* 0x0000000000040947 */ /* 0x000fea0003800000 */
[----:B------:R3:W5:Y:S02]  /*3e60*/  LDG.E.U8 R5, desc[UR32][R26.64] ;  /* 0x000000201a057981 */ /* 0x000764000c1e1100 */
.L_x_38:
[----:B------:R-:W-:Y:S05]  /*3e70*/  BSYNC B1 ;  /* 0x0000000000017941 */ /* 0x000fea0003800000 */
.L_x_37:
[----:B-----5:R-:W-:Y:S01]  /*3e80*/  LOP3.LUT R5, R5, 0xff, RZ, 0xc0, !PT ;  /* 0x000000ff05057812 */ /* 0x020fe200078ec0ff */
[----:B------:R-:W-:Y:S01]  /*3e90*/  BSSY B1, `(.L_x_39) ;  /* 0x000000b000017945 */ /* 0x000fe20003800000 */
[----:B------:R-:W-:Y:S02]  /*3ea0*/  ISETP.LT.OR P1, PT, R29, 0x9, !P1 ;  /* 0x000000091d00780c */ /* 0x000fe40004f21670 */
[----:B------:R-:W-:-:S05]  /*3eb0*/  F2FP.F16.E4M3.UNPACK_B R5, R5 ;  /* 0x00000005ff05723e */ /* 0x000fca00020006ff */
[----:B------:R-:W-:Y:S01]  /*3ec0*/  HADD2.F32 R32, -RZ, R5.H0_H0 ;  /* 0x20000005ff207230 */ /* 0x000fe20000004100 */
[----:B------:R-:W-:-:S04]  /*3ed0*/  PRMT R5, RZ, 0x7610, R5 ;  /* 0x00007610ff057816 */ /* 0x000fc80000000005 */
[----:B------:R-:W-:-:S04]  /*3ee0*/  FMUL R32, R32, R7 ;  /* 0x0000000720207220 */ /* 0x000fc80000400000 */
[----:B------:R-:W-:-:S05]  /*3ef0*/  FFMA R32, R121, R6, R32 ;  /* 0x0000000679207223 */ /* 0x000fca0000000020 */
[----:B------:R-:W-:-:S05]  /*3f00*/  F2FP.SATFINITE.E4M3.F32.PACK_AB_MERGE_C R31, RZ, R32, RZ ;  /* 0x00000020ff1f723e */ /* 0x000fca00048070ff */
[----:B------:R4:W-:Y:S01]  /*3f10*/  @!P0 STG.E.U8 desc[UR32][R8.64], R31 ;  /* 0x0000001f08008986 */ /* 0x0009e2000c101120 */
[----:B------:R-:W-:Y:S05]  /*3f20*/  @P1 BRA `(.L_x_40) ;  /* 0x0000000000041947 */ /* 0x000fea0003800000 */
[----:B------:R0:W5:Y:S02]  /*3f30*/  LDG.E.U8 R5, desc[UR32][R26.64+0x1] ;  /* 0x000001201a057981 */ /* 0x000164000c1e1100 */
.L_x_40:
[----:B------:R-:W-:Y:S05]  /*3f40*/  BSYNC B1 ;  /* 0x0000000000017941 */ /* 0x000fea0003800000 */
.L_x_39:
[----:B-----5:R-:W-:Y:S01]  /*3f50*/  LOP3.LUT R5, R5, 0xff, RZ, 0xc0, !PT ;  /* 0x000000ff05057812 */ /* 0x020fe200078ec0ff */
[----:B------:R-:W-:Y:S01]  /*3f60*/  BSSY B1, `(.L_x_41) ;  /* 0x000000c000017945 */ /* 0x000fe20003800000 */
[----:B------:R-:W-:Y:S02]  /*3f70*/  ISETP.GE.AND P0, PT, R30, 0x9, PT ;  /* 0x000000091e00780c */ /* 0x000fe40003f06270 */
[----:B------:R-:W-:Y:S02]  /*3f80*/  F2FP.F16.E4M3.UNPACK_B R5, R5 ;  /* 0x00000005ff05723e */ /* 0x000fe400020006ff */
[----:B------:R-:W-:-:S03]  /*3f90*/  ISETP.LT.OR P2, PT, R29, 0x1, !P0 ;  /* 0x000000011d00780c */ /* 0x000fc60004741670 */
[----:B------:R-:W-:-:S05]  /*3fa0*/  HADD2.F32 R32, -RZ, R5.H0_H0 ;  /* 0x20000005ff207230 */ /* 0x000fca0000004100 */
[----:B------:R-:W-:-:S04]  /*3fb0*/  FMUL R5, R32, R7 ;  /* 0x0000000720057220 */ /* 0x000fc80000400000 */
[----:B------:R-:W-:-:S05]  /*3fc0*/  FFMA R5, R120, R6, R5 ;  /* 0x0000000678057223 */ /* 0x000fca0000000005 */
[----:B----4-:R-:W-:Y:S02]  /*3fd0*/  F2FP.SATFINITE.E4M3.F32.PACK_AB_MERGE_C R31, RZ, R5, RZ ;  /* 0x00000005ff1f723e */ /* 0x010fe400048070ff */
[----:B------:R-:W-:-:S03]  /*3fe0*/  PRMT R5, RZ, 0x7610, R5 ;  /* 0x00007610ff057816 */ /* 0x000fc60000000005 */
[----:B------:R4:W-:Y:S01]  /*3ff0*/  @!P1 STG.E.U8 desc[UR32][R8.64+0x1], R31 ;  /* 0x0000011f08009986 */ /* 0x0009e2000c101120 */
[----:B------:R-:W-:Y:S05]  /*4000*/  @P2 BRA `(.L_x_42) ;  /* 0x0000000000042947 */ /* 0x000fea0003800000 */
[----:B------:R0:W5:Y:S02]  /*4010*/  LDG.E.U8 R5, desc[UR32][R24.64+0x8] ;  /* 0x0000082018057981 */ /* 0x000164000c1e1100 */
.L_x_42:
[----:B------:R-:W-:Y:S05]  /*4020*/  BSYNC B1 ;  /* 0x0000000000017941 */ /* 0x000fea0003800000 */
.L_x_41:
        /* <DEDUP_REMOVED lines=8> */
[----:B------:R-:W-:-:S05]  /*40b0*/  FFMA R32, R119, R6, R32 ;  /* 0x0000000677207223 */ /* 0x000fca0000000020 */
[----:B----4-:R-:W-:-:S05]  /*40c0*/  F2FP.SATFINITE.E4M3.F32.PACK_AB_MERGE_C R31, RZ, R32, RZ ;  /* 0x00000020ff1f723e */ /* 0x010fca00048070ff */
[----:B------:R4:W-:Y:S01]  /*40d0*/  @!P2 STG.E.U8 desc[UR32][R10.64+0x8], R31 ;  /* 0x0000081f0a00a986 */ /* 0x0009e2000c101120 */
[----:B------:R-:W-:Y:S05]  /*40e0*/  @P4 BRA `(.L_x_44) ;  /* 0x0000000000044947 */ /* 0x000fea0003800000 */
[----:B------:R0:W5:Y:S02]  /*40f0*/  LDG.E.U8 R5, desc[UR32][R24.64+0x9] ;  /* 0x0000092018057981 */ /* 0x000164000c1e1100 */
.L_x_44:
[----:B------:R-:W-:Y:S05]  /*4100*/  BSYNC B1 ;  /* 0x0000000000017941 */ /* 0x000fea0003800000 */
.L_x_43:
[----:B-----5:R-:W-:Y:S01]  /*4110*/  LOP3.LUT R5, R5, 0xff, RZ, 0xc0, !PT ;  /* 0x000000ff05057812 */ /* 0x020fe200078ec0ff */
[----:B------:R-:W-:Y:S01]  /*4120*/  BSSY B1, `(.L_x_45) ;  /* 0x000000b000017945 */ /* 0x000fe20003800000 */
[----:B------:R-:W-:Y:S02]  /*4130*/  ISETP.LT.OR P0, PT, R29, 0x9, !P0 ;  /* 0x000000091d00780c */ /* 0x000fe40004701670 */
[----:B------:R-:W-:-:S05]  /*4140*/  F2FP.F16.E4M3.UNPACK_B R5, R5 ;  /* 0x00000005ff05723e */ /* 0x000fca00020006ff */
        /* <DEDUP_REMOVED lines=8> */
.L_x_46:
[----:B------:R-:W-:Y:S05]  /*41d0*/  BSYNC B1 ;  /* 0x0000000000017941 */ /* 0x000fea0003800000 */
.L_x_45:
        /* <DEDUP_REMOVED lines=12> */
.L_x_48:
[----:B------:R-:W-:Y:S05]  /*42a0*/  BSYNC B1 ;  /* 0x0000000000017941 */ /* 0x000fea0003800000 */
.L_x_47:
        /* <DEDUP_REMOVED lines=13> */
.L_x_50:
[----:B------:R-:W-:Y:S05]  /*4380*/  BSYNC B1 ;  /* 0x0000000000017941 */ /* 0x000fea0003800000 */
.L_x_49:
        /* <DEDUP_REMOVED lines=13> */
.L_x_52:
[----:B------:R-:W-:Y:S05]  /*4460*/  BSYNC B1 ;  /* 0x0000000000017941 */ /* 0x000fea0003800000 */
.L_x_51:
        /* <DEDUP_REMOVED lines=12> */
.L_x_54:
[----:B------:R-:W-:Y:S05]  /*4530*/  BSYNC B1 ;  /* 0x0000000000017941 */ /* 0x000fea0003800000 */
.L_x_53:
        /* <DEDUP_REMOVED lines=12> */
.L_x_56:
[----:B------:R-:W-:Y:S05]  /*4600*/  BSYNC B1 ;  /* 0x0000000000017941 */ /* 0x000fea0003800000 */
.L_x_55:
        /* <DEDUP_REMOVED lines=13> */
.L_x_58:
[----:B------:R-:W-:Y:S05]  /*46e0*/  BSYNC B1 ;  /* 0x0000000000017941 */ /* 0x000fea0003800000 */
.L_x_57:
        /* <DEDUP_REMOVED lines=13> */
.L_x_60:
[----:B------:R-:W-:Y:S05]  /*47c0*/  BSYNC B1 ;  /* 0x0000000000017941 */ /* 0x000fea0003800000 */
.L_x_59:
        /* <DEDUP_REMOVED lines=12> */
.L_x_62:
[----:B------:R-:W-:Y:S05]  /*4890*/  BSYNC B1 ;  /* 0x0000000000017941 */ /* 0x000fea0003800000 */
.L_x_61:
        /* <DEDUP_REMOVED lines=12> */
.L_x_64:
[----:B------:R-:W-:Y:S05]  /*4960*/  BSYNC B1 ;  /* 0x0000000000017941 */ /* 0x000fea0003800000 */
.L_x_63:
        /* <DEDUP_REMOVED lines=13> */
.L_x_66:
[----:B------:R-:W-:Y:S05]  /*4a40*/  BSYNC B1 ;  /* 0x0000000000017941 */ /* 0x000fea0003800000 */
.L_x_65:
        /* <DEDUP_REMOVED lines=13> */
.L_x_68:
[----:B------:R-:W-:Y:S05]  /*4b20*/  BSYNC B1 ;  /* 0x0000000000017941 */ /* 0x000fea0003800000 */
.L_x_67:
        /* <DEDUP_REMOVED lines=12> */
.L_x_70:
[----:B------:R-:W-:Y:S05]  /*4bf0*/  BSYNC B1 ;  /* 0x0000000000017941 */ /* 0x000fea0003800000 */
.L_x_69:
        /* <DEDUP_REMOVED lines=12> */
.L_x_72:
[----:B------:R-:W-:Y:S05]  /*4cc0*/  BSYNC B1 ;  /* 0x0000000000017941 */ /* 0x000fea0003800000 */
.L_x_71:
        /* <DEDUP_REMOVED lines=13> */
.L_x_74:
[----:B------:R-:W-:Y:S05]  /*4da0*/  BSYNC B1 ;  /* 0x0000000000017941 */ /* 0x000fea0003800000 */
.L_x_73:
        /* <DEDUP_REMOVED lines=13> */
.L_x_76:
[----:B------:R-:W-:Y:S05]  /*4e80*/  BSYNC B1 ;  /* 0x0000000000017941 */ /* 0x000fea0003800000 */
.L_x_75:
        /* <DEDUP_REMOVED lines=12> */
.L_x_78:
[----:B------:R-:W-:Y:S05]  /*4f50*/  BSYNC B1 ;  /* 0x0000000000017941 */ /* 0x000fea0003800000 */
.L_x_77:
        /* <DEDUP_REMOVED lines=12> */
.L_x_80:
[----:B------:R-:W-:Y:S05]  /*5020*/  BSYNC B1 ;  /* 0x0000000000017941 */ /* 0x000fea0003800000 */
.L_x_79:
        /* <DEDUP_REMOVED lines=13> */
.L_x_82:
[----:B------:R-:W-:Y:S05]  /*5100*/  BSYNC B1 ;  /* 0x0000000000017941 */ /* 0x000fea0003800000 */
.L_x_81:
        /* <DEDUP_REMOVED lines=13> */
.L_x_84:
[----:B------:R-:W-:Y:S05]  /*51e0*/  BSYNC B1 ;  /* 0x0000000000017941 */ /* 0x000fea0003800000 */
.L_x_83:
        /* <DEDUP_REMOVED lines=12> */
.L_x_86:
[----:B------:R-:W-:Y:S05]  /*52b0*/  BSYNC B1 ;  /* 0x0000000000017941 */ /* 0x000fea0003800000 */
.L_x_85:
        /* <DEDUP_REMOVED lines=12> */
.L_x_88:
[----:B------:R-:W-:Y:S05]  /*5380*/  BSYNC B1 ;  /* 0x0000000000017941 */ /* 0x000fea0003800000 */
.L_x_87:
        /* <DEDUP_REMOVED lines=13> */
.L_x_90:
[----:B------:R-:W-:Y:S05]  /*5460*/  BSYNC B1 ;  /* 0x0000000000017941 */ /* 0x000fea0003800000 */
.L_x_89:
        /* <DEDUP_REMOVED lines=13> */
.L_x_92:
[----:B------:R-:W-:Y:S05]  /*5540*/  BSYNC B1 ;  /* 0x0000000000017941 */ /* 0x000fea0003800000 */
.L_x_91:
        /* <DEDUP_REMOVED lines=12> */
.L_x_94:
[----:B------:R-:W-:Y:S05]  /*5610*/  BSYNC B1 ;  /* 0x0000000000017941 */ /* 0x000fea0003800000 */
.L_x_93:
        /* <DEDUP_REMOVED lines=12> */
.L_x_96:
[----:B------:R-:W-:Y:S05]  /*56e0*/  BSYNC B1 ;  /* 0x0000000000017941 */ /* 0x000fea0003800000 */
.L_x_95:
        /* <DEDUP_REMOVED lines=13> */
.L_x_98:
[----:B------:R-:W-:Y:S05]  /*57c0*/  BSYNC B1 ;  /* 0x0000000000017941 */ /* 0x000fea0003800000 */
.L_x_97:
        /* <DEDUP_REMOVED lines=13> */
.L_x_100:
[----:B------:R-:W-:Y:S05]  /*58a0*/  BSYNC B1 ;  /* 0x0000000000017941 */ /* 0x000fea0003800000 */
.L_x_99:
        /* <DEDUP_REMOVED lines=12> */
.L_x_102:
[----:B------:R-:W-:Y:S05]  /*5970*/  BSYNC B1 ;  /* 0x0000000000017941 */ /* 0x000fea0003800000 */
.L_x_101:
        /* <DEDUP_REMOVED lines=12> */
.L_x_104:
[----:B------:R-:W-:Y:S05]  /*5a40*/  BSYNC B1 ;  /* 0x0000000000017941 */ /* 0x000fea0003800000 */
.L_x_103:
        /* <DEDUP_REMOVED lines=13> */
.L_x_106:
[----:B------:R-:W-:Y:S05]  /*5b20*/  BSYNC B1 ;  /* 0x0000000000017941 */ /* 0x000fea0003800000 */
.L_x_105:
        /* <DEDUP_REMOVED lines=13> */
.L_x_108:
[----:B------:R-:W-:Y:S05]  /*5c00*/  BSYNC B1 ;  /* 0x0000000000017941 */ /* 0x000fea0003800000 */
.L_x_107:
        /* <DEDUP_REMOVED lines=12> */
.L_x_110:
[----:B------:R-:W-:Y:S05]  /*5cd0*/  BSYNC B1 ;  /* 0x0000000000017941 */ /* 0x000fea0003800000 */
.L_x_109:
        /* <DEDUP_REMOVED lines=12> */
.L_x_112:
[----:B------:R-:W-:Y:S05]  /*5da0*/  BSYNC B1 ;  /* 0x0000000000017941 */ /* 0x000fea0003800000 */
.L_x_111:
        /* <DEDUP_REMOVED lines=13> */
.L_x_114:
[----:B------:R-:W-:Y:S05]  /*5e80*/  BSYNC B1 ;  /* 0x0000000000017941 */ /* 0x000fea0003800000 */
.L_x_113:
        /* <DEDUP_REMOVED lines=13> */
.L_x_116:
[----:B------:R-:W-:Y:S05]  /*5f60*/  BSYNC B1 ;  /* 0x0000000000017941 */ /* 0x000fea0003800000 */
.L_x_115:
        /* <DEDUP_REMOVED lines=12> */
.L_x_118:
[----:B------:R-:W-:Y:S05]  /*6030*/  BSYNC B1 ;  /* 0x0000000000017941 */ /* 0x000fea0003800000 */
.L_x_117:
        /* <DEDUP_REMOVED lines=12> */
.L_x_120:
[----:B------:R-:W-:Y:S05]  /*6100*/  BSYNC B1 ;  /* 0x0000000000017941 */ /* 0x000fea0003800000 */
.L_x_119:
        /* <DEDUP_REMOVED lines=13> */
.L_x_122:
[----:B------:R-:W-:Y:S05]  /*61e0*/  BSYNC B1 ;  /* 0x0000000000017941 */ /* 0x000fea0003800000 */
.L_x_121:
        /* <DEDUP_REMOVED lines=13> */
.L_x_124:
[----:B------:R-:W-:Y:S05]  /*62c0*/  BSYNC B1 ;  /* 0x0000000000017941 */ /* 0x000fea0003800000 */
.L_x_123:
[----:B-----5:R-:W-:Y:S01]  /*62d0*/  LOP3.LUT R5, R5, 0xff, RZ, 0xc0, !PT ;  /* 0x000000ff05057812 */ /* 0x020fe200078ec0ff */
[----:B------:R-:W-:Y:S01]  /*62e0*/  BSSY B1, `(.L_x_125) ;  /* 0x000000b000017945 */ /* 0x000fe20003800000 */
[----:B------:R-:W-:Y:S02]  /*62f0*/  ISETP.LT.OR P0, PT, R29, 0x9, !P0 ;  /* 0x000000091d00780c */ /* 0x000fe40004701670 */
[----:B------:R-:W-:-:S05]  /*6300*/  F2FP.F16.E4M3.UNPACK_B R5, R5 ;  /* 0x00000005ff05723e */ /* 0x000fca00020006ff */
[----:B------:R-:W-:-:S05]  /*6310*/  HADD2.F32 R32, -RZ, R5.H0_H0 ;  /* 0x20000005ff207230 */ /* 0x000fca0000004100 */
[----:B------:R-:W-:-:S04]  /*6320*/  FMUL R5, R32, R7 ;  /* 0x0000000720057220 */ /* 0x000fc80000400000 */
[----:B------:R-:W-:-:S05]  /*6330*/  FFMA R5, R22, R6, R5 ;  /* 0x0000000616057223 */ /* 0x000fca0000000005 */
[----:B0-----:R-:W-:Y:S02]  /*6340*/  F2FP.SATFINITE.E4M3.F32.PACK_AB_MERGE_C R23, RZ, R5, RZ ;  /* 0x00000005ff17723e */ /* 0x001fe400048070ff */
[----:B------:R-:W-:-:S03]  /*6350*/  PRMT R5, RZ, 0x7610, R5 ;  /* 0x00007610ff057816 */ /* 0x000fc60000000005 */
[----:B------:R0:W-:Y:S01]  /*6360*/  @!P4 STG.E.U8 desc[UR32][R10.64+0x59], R23 ;  /* 0x000059170a00c986 */ /* 0x0001e2000c101120 */
[----:B------:R-:W-:Y:S05]  /*6370*/  @P0 BRA `(.L_x_126) ;  /* 0x0000000000040947 */ /* 0x000fea0003800000 */
[----:B------:R0:W5:Y:S02]  /*6380*/  LDG.E.U8 R5, desc[UR32][R26.64+0x58] ;  /* 0x000058201a057981 */ /* 0x000164000c1e1100 */
.L_x_126:
[----:B------:R-:W-:Y:S05]  /*6390*/  BSYNC B1 ;  /* 0x0000000000017941 */ /* 0x000fea0003800000 */
.L_x_125:
        /* <DEDUP_REMOVED lines=12> */
.L_x_128:
[----:B------:R-:W-:Y:S05]  /*6460*/  BSYNC B1 ;  /* 0x0000000000017941 */ /* 0x000fea0003800000 */
.L_x_127:
        /* <DEDUP_REMOVED lines=13> */
.L_x_130:
[----:B------:R-:W-:Y:S05]  /*6540*/  BSYNC B1 ;  /* 0x0000000000017941 */ /* 0x000fea0003800000 */
.L_x_129:
        /* <DEDUP_REMOVED lines=13> */
.L_x_132:
[----:B------:R-:W-:Y:S05]  /*6620*/  BSYNC B1 ;  /* 0x0000000000017941 */ /* 0x000fea0003800000 */
.L_x_131:
        /* <DEDUP_REMOVED lines=12> */
.L_x_134:
[----:B------:R-:W-:Y:S05]  /*66f0*/  BSYNC B1 ;  /* 0x0000000000017941 */ /* 0x000fea0003800000 */
.L_x_133:
        /* <DEDUP_REMOVED lines=12> */
.L_x_136:
[----:B------:R-:W-:Y:S05]  /*67c0*/  BSYNC B1 ;  /* 0x0000000000017941 */ /* 0x000fea0003800000 */
.L_x_135:
        /* <DEDUP_REMOVED lines=13> */
.L_x_138:
[----:B------:R-:W-:Y:S05]  /*68a0*/  BSYNC B1 ;  /* 0x0000000000017941 */ /* 0x000fea0003800000 */
.L_x_137:
        /* <DEDUP_REMOVED lines=13> */
.L_x_140:
[----:B------:R-:W-:Y:S05]  /*6980*/  BSYNC B1 ;  /* 0x0000000000017941 */ /* 0x000fea0003800000 */
.L_x_139:
        /* <DEDUP_REMOVED lines=12> */
.L_x_142:
[----:B------:R-:W-:Y:S05]  /*6a50*/  BSYNC B1 ;  /* 0x0000000000017941 */ /* 0x000fea0003800000 */
.L_x_141:
[----:B-----5:R-:W-:Y:S01]  /*6a60*/  LOP3.LUT R5, R5, 0xff, RZ, 0xc0, !PT ;  /* 0x000000ff05057812 */ /* 0x020fe200078ec0ff */
[----:B------:R-:W-:Y:S01]  /*6a70*/  BSSY B1, `(.L_x_143) ;  /* 0x000000b000017945 */ /* 0x000fe20003800000 */
[----:B------:R-:W-:Y:S02]  /*6a80*/  ISETP.LT.OR P1, PT, R29, 0x9, !P1 ;  /* 0x000000091d00780c */ /* 0x000fe40004f21670 */
[----:B------:R-:W-:-:S05]  /*6a90*/  F2FP.F16.E4M3.UNPACK_B R5, R5 ;  /* 0x00000005ff05723e */ /* 0x000fca00020006ff */
[----:B01----:R-:W-:Y:S01]  /*6aa0*/  HADD2.F32 R10, -RZ, R5.H0_H0 ;  /* 0x20000005ff0a7230 */ /* 0x003fe20000004100 */
[----:B------:R-:W-:-:S04]  /*6ab0*/  PRMT R5, RZ, 0x7610, R5 ;  /* 0x00007610ff057816 */ /* 0x000fc80000000005 */
[----:B------:R-:W-:-:S04]  /*6ac0*/  FMUL R10, R10, R7 ;  /* 0x000000070a0a7220 */ /* 0x000fc80000400000 */
[----:B------:R-:W-:-:S05]  /*6ad0*/  FFMA R10, R13, R6, R10 ;  /* 0x000000060d0a7223 */ /* 0x000fca000000000a */
[----:B------:R-:W-:-:S05]  /*6ae0*/  F2FP.SATFINITE.E4M3.F32.PACK_AB_MERGE_C R11, RZ, R10, RZ ;  /* 0x0000000aff0b723e */ /* 0x000fca00048070ff */
[----:B------:R0:W-:Y:S01]  /*6af0*/  @!P0 STG.E.U8 desc[UR32][R8.64+0x68], R11 ;  /* 0x0000680b08008986 */ /* 0x0001e2000c101120 */
[----:B------:R-:W-:Y:S05]  /*6b00*/  @P1 BRA `(.L_x_144) ;  /* 0x0000000000041947 */ /* 0x000fea0003800000 */
[----:B------:R1:W5:Y:S02]  /*6b10*/  LDG.E.U8 R5, desc[UR32][R26.64+0x69] ;  /* 0x000069201a057981 */ /* 0x000364000c1e1100 */
.L_x_144:
[----:B------:R-:W-:Y:S05]  /*6b20*/  BSYNC B1 ;  /* 0x0000000000017941 */ /* 0x000fea0003800000 */
.L_x_143:
[----:B------:R-:W-:Y:S05]  /*6b30*/  @P1 BRA `(.L_x_145) ;  /* 0x0000001000101947 */ /* 0x000fea0003800000 */
[----:B-----5:R-:W-:-:S04]  /*6b40*/  LOP3.LUT R5, R5, 0xff, RZ, 0xc0, !PT ;  /* 0x000000ff05057812 */ /* 0x020fc800078ec0ff */
[----:B------:R-:W-:-:S05]  /*6b50*/  F2FP.F16.E4M3.UNPACK_B R5, R5 ;  /* 0x00000005ff05723e */ /* 0x000fca00020006ff */
[----:B------:R-:W-:-:S05]  /*6b60*/  HADD2.F32 R10, -RZ, R5.H0_H0 ;  /* 0x20000005ff0a7230 */ /* 0x000fca0000004100 */
[----:B------:R-:W-:-:S04]  /*6b70*/  FMUL R5, R10, R7 ;  /* 0x000000070a057220 */ /* 0x000fc80000400000 */
[----:B------:R-:W-:-:S05]  /*6b80*/  FFMA R5, R12, R6, R5 ;  /* 0x000000060c057223 */ /* 0x000fca0000000005 */
[----:B------:R-:W-:-:S05]  /*6b90*/  F2FP.SATFINITE.E4M3.F32.PACK_AB_MERGE_C R5, RZ, R5, RZ ;  /* 0x00000005ff05723e */ /* 0x000fca00048070ff */
[----:B------:R0:W-:Y:S01]  /*6ba0*/  STG.E.U8 desc[UR32][R8.64+0x69], R5 ;  /* 0x0000690508007986 */ /* 0x0001e2000c101120 */
[----:B------:R-:W-:Y:S05]  /*6bb0*/  BRA `(.L_x_145) ;  /* 0x0000000c00f07947 */ /* 0x000fea0003800000 */
.L_x_32:
[----:B------:R-:W-:Y:S01]  /*6bc0*/  ISETP.GE.AND P0, PT, R30, 0x2, PT ;  /* 0x000000021e00780c */ /* 0x000fe20003f06270 */
[-C--:B--2---:R-:W-:Y:S01]  /*6bd0*/  FMUL R122, R122, R6.reuse ;  /* 0x000000067a7a7220 */ /* 0x084fe20000400000 */
[----:B------:R-:W-:Y:S01]  /*6be0*/  ISETP.GE.AND P1, PT, R30, 0x1, PT ;  /* 0x000000011e00780c */ /* 0x000fe20003f26270 */
[-C--:B------:R-:W-:Y:S01]  /*6bf0*/  FMUL R123, R123, R6.reuse ;  /* 0x000000067b7b7220 */ /* 0x080fe20000400000 */
[C---:B------:R-:W-:Y:S01]  /*6c00*/  ISETP.LT.OR P4, PT, R29.reuse, 0x1, !P0 ;  /* 0x000000011d00780c */ /* 0x040fe20004781670 */
[-C--:B------:R-:W-:Y:S01]  /*6c10*/  FMUL R120, R120, R6.reuse ;  /* 0x0000000678787220 */ /* 0x080fe20000400000 */
[----:B------:R-:W-:Y:S01]  /*6c20*/  ISETP.LT.OR P2, PT, R29, 0x1, !P1 ;  /* 0x000000011d00780c */ /* 0x000fe20004f41670 */
[----:B------:R-:W-:Y:S01]  /*6c30*/  FMUL R121, R121, R6 ;  /* 0x0000000679797220 */ /* 0x000fe20000400000 */
[----:B------:R-:W-:Y:S01]  /*6c40*/  F2FP.SATFINITE.E4M3.F32.PACK_AB_MERGE_C R5, RZ, R122, RZ ;  /* 0x0000007aff05723e */ /* 0x000fe200048070ff */
[-C--:B------:R-:W-:Y:S01]  /*6c50*/  FMUL R119, R119, R6.reuse ;  /* 0x0000000677777220 */ /* 0x080fe20000400000 */
[----:B------:R-:W-:Y:S01]  /*6c60*/  F2FP.SATFINITE.E4M3.F32.PACK_AB_MERGE_C R123, RZ, R123, RZ ;  /* 0x0000007bff7b723e */ /* 0x000fe200048070ff */
[-C--:B------:R-:W-:Y:S01]  /*6c70*/  FMUL R118, R118, R6.reuse ;  /* 0x0000000676767220 */ /* 0x080fe20000400000 */
[----:B------:R-:W-:Y:S01]  /*6c80*/  ISETP.LT.OR P0, PT, R29, 0x9, !P0 ;  /* 0x000000091d00780c */ /* 0x000fe20004701670 */
[-C--:B------:R-:W-:Y:S01]  /*6c90*/  FMUL R117, R117, R6.reuse ;  /* 0x0000000675757220 */ /* 0x080fe20000400000 */
[----:B------:R-:W-:Y:S01]  /*6ca0*/  ISETP.LT.OR P1, PT, R29, 0x9, !P1 ;  /* 0x000000091d00780c */ /* 0x000fe20004f21670 */
[-C--:B------:R-:W-:Y:S01]  /*6cb0*/  FMUL R116, R116, R6.reuse ;  /* 0x0000000674747220 */ /* 0x080fe20000400000 */
[----:B------:R-:W-:Y:S01]  /*6cc0*/  F2FP.SATFINITE.E4M3.F32.PACK_AB_MERGE_C R121, RZ, R121, RZ ;  /* 0x00000079ff79723e */ /* 0x000fe200048070ff */
[----:B------:R0:W-:Y:S01]  /*6cd0*/  @!P4 STG.E.U8 desc[UR32][R10.64+0x1], R5 ;  /* 0x000001050a00c986 */ /* 0x0001e2000c101120 */
[C---:B------:R-:W-:Y:S01]  /*6ce0*/  ISETP.GE.AND P4, PT, R30.reuse, 0x9, PT ;  /* 0x000000091e00780c */ /* 0x040fe20003f86270 */
[-C--:B------:R-:W-:Y:S01]  /*6cf0*/  FMUL R115, R115, R6.reuse ;  /* 0x0000000673737220 */ /* 0x080fe20000400000 */
[----:B------:R-:W-:Y:S01]  /*6d00*/  F2FP.SATFINITE.E4M3.F32.PACK_AB_MERGE_C R119, RZ, R119, RZ ;  /* 0x00000077ff77723e */ /* 0x000fe200048070ff */
[----:B------:R-:W-:Y:S01]  /*6d10*/  @!P2 STG.E.U8 desc[UR32][R10.64], R123 ;  /* 0x0000007b0a00a986 */ /* 0x000fe2000c101120 */
[----:B------:R-:W-:Y:S01]  /*6d20*/  ISETP.GE.AND P2, PT, R30, 0xa, PT ;  /* 0x0000000a1e00780c */ /* 0x000fe20003f46270 */
[-C--:B------:R-:W-:Y:S01]  /*6d30*/  FMUL R114, R114, R6.reuse ;  /* 0x0000000672727220 */ /* 0x080fe20000400000 */
[----:B------:R-:W-:Y:S01]  /*6d40*/  ISETP.LT.OR P5, PT, R29, 0x1, !P4 ;  /* 0x000000011d00780c */ /* 0x000fe200067a1670 */
[-C--:B------:R-:W-:Y:S01]  /*6d50*/  FMUL R113, R113, R6.reuse ;  /* 0x0000000671717220 */ /* 0x080fe20000400000 */
[C---:B------:R-:W-:Y:S01]  /*6d60*/  ISETP.LT.OR P6, PT, R29.reuse, 0x1, !P2 ;  /* 0x000000011d00780c */ /* 0x040fe200057c1670 */
[----:B------:R-:W-:Y:S01]  /*6d70*/  @!P1 STG.E.U8 desc[UR32][R8.64], R121 ;  /* 0x0000007908009986 */ /* 0x000fe2000c101120 */
[----:B------:R-:W-:Y:S01]  /*6d80*/  ISETP.LT.OR P4, PT, R29, 0x9, !P4 ;  /* 0x000000091d00780c */ /* 0x000fe20006781670 */
[----:B------:R-:W-:Y:S01]  /*6d90*/  FMUL R112, R112, R6 ;  /* 0x0000000670707220 */ /* 0x000fe20000400000 */
[----:B0-----:R-:W-:Y:S01]  /*6da0*/  F2FP.SATFINITE.E4M3.F32.PACK_AB_MERGE_C R5, RZ, R120, RZ ;  /* 0x00000078ff05723e */ /* 0x001fe200048070ff */
[----:B------:R-:W-:Y:S01]  /*6db0*/  FMUL R111, R111, R6 ;  /* 0x000000066f6f7220 */ /* 0x000fe20000400000 */
[----:B------:R-:W-:Y:S01]  /*6dc0*/  F2FP.SATFINITE.E4M3.F32.PACK_AB_MERGE_C R25, RZ, R118, RZ ;  /* 0x00000076ff19723e */ /* 0x000fe200048070ff */
[-C--:B------:R-:W-:Y:S01]  /*6dd0*/  FMUL R110, R110, R6.reuse ;  /* 0x000000066e6e7220 */ /* 0x080fe20000400000 */
[----:B------:R-:W-:Y:S01]  /*6de0*/  ISETP.LT.OR P2, PT, R29, 0x9, !P2 ;  /* 0x000000091d00780c */ /* 0x000fe20005741670 */
[----:B------:R0:W-:Y:S01]  /*6df0*/  @!P0 STG.E.U8 desc[UR32][R8.64+0x1], R5 ;  /* 0x0000010508008986 */ /* 0x0001e2000c101120 */
[C---:B------:R-:W-:Y:S01]  /*6e00*/  ISETP.GE.AND P0, PT, R30.reuse, 0x11, PT ;  /* 0x000000111e00780c */ /* 0x040fe20003f06270 */
[-C--:B------:R-:W-:Y:S01]  /*6e10*/  FMUL R109, R109, R6.reuse ;  /* 0x000000066d6d7220 */ /* 0x080fe20000400000 */
[----:B------:R-:W-:Y:S01]  /*6e20*/  ISETP.GE.AND P1, PT, R30, 0x12, PT ;  /* 0x000000121e00780c */ /* 0x000fe20003f26270 */
[----:B------:R-:W-:Y:S01]  /*6e30*/  @!P5 STG.E.U8 desc[UR32][R10.64+0x8], R119 ;  /* 0x000008770a00d986 */ /* 0x000fe2000c101120 */
[C---:B------:R-:W-:Y:S01]  /*6e40*/  ISETP.LT.OR P5, PT, R29.reuse, 0x1, !P0 ;  /* 0x000000011d00780c */ /* 0x040fe200047a1670 */
[-C--:B------:R-:W-:Y:S01]  /*6e50*/  FMUL R108, R108, R6.reuse ;  /* 0x000000066c6c7220 */ /* 0x080fe20000400000 */
[----:B------:R-:W-:Y:S01]  /*6e60*/  F2FP.SATFINITE.E4M3.F32.PACK_AB_MERGE_C R117, RZ, R117, RZ ;  /* 0x00000075ff75723e */ /* 0x000fe200048070ff */
[----:B------:R1:W-:Y:S01]  /*6e70*/  @!P6 STG.E.U8 desc[UR32][R10.64+0x9], R25 ;  /* 0x000009190a00e986 */ /* 0x0003e2000c101120 */
[----:B------:R-:W-:Y:S01]  /*6e80*/  ISETP.LT.OR P6, PT, R29, 0x1, !P1 ;  /* 0x000000011d00780c */ /* 0x000fe20004fc1670 */
[----:B------:R-:W-:Y:S01]  /*6e90*/  FMUL R107, R107, R6 ;  /* 0x000000066b6b7220 */ /* 0x000fe20000400000 */
[----:B------:R-:W-:Y:S01]  /*6ea0*/  F2FP.SATFINITE.E4M3.F32.PACK_AB_MERGE_C R115, RZ, R115, RZ ;  /* 0x00000073ff73723e */ /* 0x000fe200048070ff */
[----:B------:R-:W-:Y:S01]  /*6eb0*/  @!P4 STG.E.U8 desc[UR32][R8.64+0x8], R117 ;  /* 0x000008750800c986 */ /* 0x000fe2000c101120 */
[----:B0-----:R-:W-:Y:S01]  /*6ec0*/  F2FP.SATFINITE.E4M3.F32.PACK_AB_MERGE_C R5, RZ, R116, RZ ;  /* 0x00000074ff05723e */ /* 0x001fe200048070ff */
[-C--:B------:R-:W-:Y:S01]  /*6ed0*/  FMUL R106, R106, R6.reuse ;  /* 0x000000066a6a7220 */ /* 0x080fe20000400000 */
[----:B------:R-:W-:Y:S01]  /*6ee0*/  ISETP.GE.AND P4, PT, R30, 0x19, PT ;  /* 0x000000191e00780c */ /* 0x000fe20003f86270 */
[-C--:B------:R-:W-:Y:S01]  /*6ef0*/  FMUL R105, R105, R6.reuse ;  /* 0x0000000669697220 */ /* 0x080fe20000400000 */
[C---:B------:R-:W-:Y:S01]  /*6f00*/  ISETP.LT.OR P0, PT, R29.reuse, 0x9, !P0 ;  /* 0x000000091d00780c */ /* 0x040fe20004701670 */
[----:B------:R0:W-:Y:S01]  /*6f10*/  @!P2 STG.E.U8 desc[UR32][R8.64+0x9], R5 ;  /* 0x000009050800a986 */ /* 0x0001e2000c101120 */
[----:B------:R-:W-:Y:S01]  /*6f20*/  ISETP.LT.OR P1, PT, R29, 0x9, !P1 ;  /* 0x000000091d00780c */ /* 0x000fe20004f21670 */
[----:B------:R-:W-:Y:S01]  /*6f30*/  FMUL R104, R104, R6 ;  /* 0x0000000668687220 */ /* 0x000fe20000400000 */
[----:B-1----:R-:W-:Y:S01]  /*6f40*/  F2FP.SATFINITE.E4M3.F32.PACK_AB_MERGE_C R25, RZ, R114, RZ ;  /* 0x00000072ff19723e */ /* 0x002fe200048070ff */
[----:B------:R-:W-:Y:S01]  /*6f50*/  @!P5 STG.E.U8 desc[UR32][R10.64+0x10], R115 ;  /* 0x000010730a00d986 */ /* 0x000fe2000c101120 */
[----:B------:R-:W-:Y:S01]  /*6f60*/  ISETP.GE.AND P2, PT, R30, 0x1a, PT ;  /* 0x0000001a1e00780c */ /* 0x000fe20003f46270 */
[-C--:B------:R-:W-:Y:S01]  /*6f70*/  FMUL R103, R103, R6.reuse ;  /* 0x0000000667677220 */ /* 0x080fe20000400000 */
[C---:B------:R-:W-:Y:S01]  /*6f80*/  ISETP.LT.OR P5, PT, R29.reuse, 0x1, !P4 ;  /* 0x000000011d00780c */ /* 0x040fe200067a1670 */
[----:B------:R1:W-:Y:S01]  /*6f90*/  @!P6 STG.E.U8 desc[UR32][R10.64+0x11], R25 ;  /* 0x000011190a00e986 */ /* 0x0003e2000c101120 */
[----:B------:R-:W-:Y:S01]  /*6fa0*/  ISETP.LT.OR P6, PT, R29, 0x1, !P2 ;  /* 0x000000011d00780c */ /* 0x000fe200057c1670 */
[-C--:B------:R-:W-:Y:S01]  /*6fb0*/  FMUL R102, R102, R6.reuse ;  /* 0x0000000666667220 */ /* 0x080fe20000400000 */
[----:B------:R-:W-:Y:S01]  /*6fc0*/  F2FP.SATFINITE.E4M3.F32.PACK_AB_MERGE_C R113, RZ, R113, RZ ;  /* 0x00000071ff71723e */ /* 0x000fe200048070ff */
[----:B------:R-:W-:Y:S01]  /*6fd0*/  FMUL R101, R101, R6 ;  /* 0x0000000665657220 */ /* 0x000fe20000400000 */
[----:B0-----:R-:W-:Y:S01]  /*6fe0*/  F2FP.SATFINITE.E4M3.F32.PACK_AB_MERGE_C R5, RZ, R112, RZ ;  /* 0x00000070ff05723e */ /* 0x001fe200048070ff */
[-C--:B------:R-:W-:Y:S01]  /*6ff0*/  FMUL R100, R100, R6.reuse ;  /* 0x0000000664647220 */ /* 0x080fe20000400000 */
[----:B------:R-:W-:Y:S01]  /*7000*/  F2FP.SATFINITE.E4M3.F32.PACK_AB_MERGE_C R111, RZ, R111, RZ ;  /* 0x0000006fff6f723e */ /* 0x000fe200048070ff */
[----:B------:R-:W-:Y:S01]  /*7010*/  @!P0 STG.E.U8 desc[UR32][R8.64+0x10], R113 ;  /* 0x0000107108008986 */ /* 0x000fe2000c101120 */
[----:B------:R-:W-:Y:S01]  /*7020*/  ISETP.GE.AND P0, PT, R30, 0x21, PT ;  /* 0x000000211e00780c */ /* 0x000fe20003f06270 */
[----:B------:R-:W-:Y:S01]  /*7030*/  FMUL R99, R99, R6 ;  /* 0x0000000663637220 */ /* 0x000fe20000400000 */
[C---:B------:R-:W-:Y:S01]  /*7040*/  ISETP.LT.OR P4, PT, R29.reuse, 0x9, !P4 ;  /* 0x000000091d00780c */ /* 0x040fe20006781670 */
[----:B------:R0:W-:Y:S01]  /*7050*/  @!P1 STG.E.U8 desc[UR32][R8.64+0x11], R5 ;  /* 0x0000110508009986 */ /* 0x0001e2000c101120 */
[----:B-1----:R-:W-:Y:S01]  /*7060*/  F2FP.SATFINITE.E4M3.F32.PACK_AB_MERGE_C R25, RZ, R110, RZ ;  /* 0x0000006eff19723e */ /* 0x002fe200048070ff */
[-C--:B------:R-:W-:Y:S01]  /*7070*/  FMUL R98, R98, R6.reuse ;  /* 0x0000000662627220 */ /* 0x080fe20000400000 */
[----:B------:R-:W-:Y:S01]  /*7080*/  ISETP.LT.OR P2, PT, R29, 0x9, !P2 ;  /* 0x000000091d00780c */ /* 0x000fe20005741670 */
        /* <DEDUP_REMOVED lines=13> */
[----:B------:R-:W-:Y:S01]  /*7160*/  ISETP.LT.OR P0, PT, R29, 0x9, !P0 ;  /* 0x000000091d00780c */ /* 0x000fe20004701670 */
[----:B------:R-:W-:Y:S01]  /*7170*/  FMUL R93, R93, R6 ;  /* 0x000000065d5d7220 */ /* 0x000fe20000400000 */
[----:B------:R-:W-:Y:S01]  /*7180*/  ISETP.LT.OR P5, PT, R29, 0x9, !P5 ;  /* 0x000000091d00780c */ /* 0x000fe20006fa1670 */
[----:B------:R0:W-:Y:S01]  /*7190*/  @!P2 STG.E.U8 desc[UR32][R8.64+0x19], R5 ;  /* 0x000019050800a986 */ /* 0x0001e2000c101120 */
[----:B-1----:R-:W-:Y:S01]  /*71a0*/  F2FP.SATFINITE.E4M3.F32.PACK_AB_MERGE_C R25, RZ, R106, RZ ;  /* 0x0000006aff19723e */ /* 0x002fe200048070ff */
[-C--:B------:R-:W-:Y:S01]  /*71b0*/  FMUL R92, R92, R6.reuse ;  /* 0x000000065c5c7220 */ /* 0x080fe20000400000 */
[----:B------:R-:W-:Y:S01]  /*71c0*/  F2FP.SATFINITE.E4M3.F32.PACK_AB_MERGE_C R105, RZ, R105, RZ ;  /* 0x00000069ff69723e */ /* 0x000fe200048070ff */
[----:B------:R-:W-:Y:S01]  /*71d0*/  @!P1 STG.E.U8 desc[UR32][R10.64+0x20], R107 ;  /* 0x0000206b0a009986 */ /* 0x000fe2000c101120 */
[C---:B------:R-:W-:Y:S01]  /*71e0*/  ISETP.GE.AND P1, PT, R30.reuse, 0x2a, PT ;  /* 0x0000002a1e00780c */ /* 0x040fe20003f26270 */
[-C--:B------:R-:W-:Y:S01]  /*71f0*/  FMUL R91, R91, R6.reuse ;  /* 0x000000065b5b7220 */ /* 0x080fe20000400000 */
[----:B------:R-:W-:Y:S01]  /*7200*/  F2FP.SATFINITE.E4M3.F32.PACK_AB_MERGE_C R103, RZ, R103, RZ ;  /* 0x00000067ff67723e */ /* 0x000fe200048070ff */
[----:B------:R1:W-:Y:S01]  /*7210*/  @!P6 STG.E.U8 desc[UR32][R10.64+0x21], R25 ;  /* 0x000021190a00e986 */ /* 0x0003e2000c101120 */
[----:B------:R-:W-:Y:S01]  /*7220*/  ISETP.GE.AND P6, PT, R30, 0x29, PT ;  /* 0x000000291e00780c */ /* 0x000fe20003fc6270 */
[-C--:B------:R-:W-:Y:S01]  /*7230*/  FMUL R90, R90, R6.reuse ;  /* 0x000000065a5a7220 */ /* 0x080fe20000400000 */
[C---:B------:R-:W-:Y:S01]  /*7240*/  ISETP.LT.OR P4, PT, R29.reuse, 0x1, !P1 ;  /* 0x000000011d00780c */ /* 0x040fe20004f81670 */
[----:B------:R-:W-:Y:S01]  /*7250*/  @!P0 STG.E.U8 desc[UR32][R8.64+0x20], R105 ;  /* 0x0000206908008986 */ /* 0x000fe2000c101120 */
[----:B------:R-:W-:Y:S01]  /*7260*/  ISETP.LT.OR P2, PT, R29, 0x1, !P6 ;  /* 0x000000011d00780c */ /* 0x000fe20007741670 */
[----:B------:R-:W-:Y:S01]  /*7270*/  FMUL R89, R89, R6 ;  /* 0x0000000659597220 */ /* 0x000fe20000400000 */
[----:B0-----:R-:W-:Y:S01]  /*7280*/  F2FP.SATFINITE.E4M3.F32.PACK_AB_MERGE_C R5, RZ, R104, RZ ;  /* 0x00000068ff05723e */ /* 0x001fe200048070ff */
[-C--:B------:R-:W-:Y:S01]  /*7290*/  FMUL R88, R88, R6.reuse ;  /* 0x0000000658587220 */ /* 0x080fe20000400000 */
[C---:B------:R-:W-:Y:S01]  /*72a0*/  ISETP.LT.OR P0, PT, R29.reuse, 0x9, !P6 ;  /* 0x000000091d00780c */ /* 0x040fe20007701670 */
[----:B------:R-:W-:Y:S01]  /*72b0*/  FMUL R86, R86, R6 ;  /* 0x0000000656567220 */ /* 0x000fe20000400000 */
[----:B------:R-:W-:Y:S01]  /*72c0*/  ISETP.LT.OR P1, PT, R29, 0x9, !P1 ;  /* 0x000000091d00780c */ /* 0x000fe20004f21670 */
[----:B------:R0:W-:Y:S01]  /*72d0*/  @!P5 STG.E.U8 desc[UR32][R8.64+0x21], R5 ;  /* 0x000021050800d986 */ /* 0x0001e2000c101120 */
[----:B-1----:R-:W-:Y:S01]  /*72e0*/  F2FP.SATFINITE.E4M3.F32.PACK_AB_MERGE_C R25, RZ, R102, RZ ;  /* 0x00000066ff19723e */ /* 0x002fe200048070ff */
[-C--:B------:R-:W-:Y:S01]  /*72f0*/  FMUL R87, R87, R6.reuse ;  /* 0x0000000657577220 */ /* 0x080fe20000400000 */
[----:B------:R-:W-:Y:S01]  /*7300*/  F2FP.SATFINITE.E4M3.F32.PACK_AB_MERGE_C R101, RZ, R101, RZ ;  /* 0x00000065ff65723e */ /* 0x000fe200048070ff */
        /* <DEDUP_REMOVED lines=12> */
[-C--:B------:R-:W-:Y:S01]  /*73d0*/  FMUL R83, R83, R6.reuse ;  /* 0x0000000653537220 */ /* 0x080fe20000400000 */
[----:B------:R-:W-:Y:S01]  /*73e0*/  ISETP.LT.OR P4, PT, R29, 0x9, !P4 ;  /* 0x000000091d00780c */ /* 0x000fe20006781670 */
[----:B------:R-:W-:Y:S01]  /*73f0*/  FMUL R81, R81, R6 ;  /* 0x0000000651517220 */ /* 0x000fe20000400000 */
[----:B0-----:R-:W-:Y:S01]  /*7400*/  F2FP.SATFINITE.E4M3.F32.PACK_AB_MERGE_C R5, RZ, R100, RZ ;  /* 0x00000064ff05723e */ /* 0x001fe200048070ff */
[-C--:B------:R-:W-:Y:S01]  /*7410*/  FMUL R80, R80, R6.reuse ;  /* 0x0000000650507220 */ /* 0x080fe20000400000 */
[----:B------:R-:W-:Y:S01]  /*7420*/  ISETP.GE.AND P0, PT, R30, 0x3a, PT ;  /* 0x0000003a1e00780c */ /* 0x000fe20003f06270 */
[----:B------:R-:W-:Y:S01]  /*7430*/  FMUL R22, R22, R6 ;  /* 0x0000000616167220 */ /* 0x000fe20000400000 */
[----:B-1----:R-:W-:Y:S01]  /*7440*/  F2FP.SATFINITE.E4M3.F32.PACK_AB_MERGE_C R25, RZ, R98, RZ ;  /* 0x00000062ff19723e */ /* 0x002fe200048070ff */
[----:B------:R0:W-:Y:S01]  /*7450*/  @!P1 STG.E.U8 desc[UR32][R8.64+0x29], R5 ;  /* 0x0000290508009986 */ /* 0x0001e2000c101120 */
[----:B------:R-:W-:Y:S01]  /*7460*/  ISETP.GE.AND P1, PT, R30, 0x39, PT ;  /* 0x000000391e00780c */ /* 0x000fe20003f26270 */
[-C--:B------:R-:W-:Y:S01]  /*7470*/  FMUL R23, R23, R6.reuse ;  /* 0x0000000617177220 */ /* 0x080fe20000400000 */
[C---:B------:R-:W-:Y:S01]  /*7480*/  ISETP.LT.OR P2, PT, R29.reuse, 0x9, !P2 ;  /* 0x000000091d00780c */ /* 0x040fe20005741670 */
[----:B------:R-:W-:Y:S01]  /*7490*/  @!P5 STG.E.U8 desc[UR32][R10.64+0x30], R99 ;  /* 0x000030630a00d986 */ /* 0x000fe2000c101120 */
[----:B------:R-:W-:Y:S01]  /*74a0*/  ISETP.LT.OR P5, PT, R29, 0x1, !P0 ;  /* 0x000000011d00780c */ /* 0x000fe200047a1670 */
[-C--:B------:R-:W-:Y:S01]  /*74b0*/  FMUL R21, R21, R6.reuse ;  /* 0x0000000615157220 */ /* 0x080fe20000400000 */
[----:B------:R-:W-:Y:S01]  /*74c0*/  F2FP.SATFINITE.E4M3.F32.PACK_AB_MERGE_C R95, RZ, R95, RZ ;  /* 0x0000005fff5f723e */ /* 0x000fe200048070ff */
[----:B------:R1:W-:Y:S01]  /*74d0*/  @!P6 STG.E.U8 desc[UR32][R10.64+0x31], R25 ;  /* 0x000031190a00e986 */ /* 0x0003e2000c101120 */
[----:B------:R-:W-:Y:S01]  /*74e0*/  F2FP.SATFINITE.E4M3.F32.PACK_AB_MERGE_C R93, RZ, R93, RZ ;  /* 0x0000005dff5d723e */ /* 0x000fe200048070ff */
        /* <DEDUP_REMOVED lines=8> */
[----:B------:R-:W-:Y:S01]  /*7570*/  FMUL R17, R17, R6 ;  /* 0x0000000611117220 */ /* 0x000fe20000400000 */
[----:B------:R-:W-:Y:S01]  /*7580*/  F2FP.SATFINITE.E4M3.F32.PACK_AB_MERGE_C R27, RZ, R92, RZ ;  /* 0x0000005cff1b723e */ /* 0x000fe200048070ff */
[----:B------:R-:W-:Y:S01]  /*7590*/  FMUL R16, R16, R6 ;  /* 0x0000000610107220 */ /* 0x000fe20000400000 */
[----:B-1----:R-:W-:Y:S01]  /*75a0*/  F2FP.SATFINITE.E4M3.F32.PACK_AB_MERGE_C R25, RZ, R94, RZ ;  /* 0x0000005eff19723e */ /* 0x002fe200048070ff */
[----:B------:R0:W-:Y:S01]  /*75b0*/  @!P2 STG.E.U8 desc[UR32][R8.64+0x31], R5 ;  /* 0x000031050800a986 */ /* 0x0001e2000c101120 */
[----:B------:R-:W-:Y:S01]  /*75c0*/  ISETP.GE.AND P2, PT, R30, 0x41, PT ;  /* 0x000000411e00780c */ /* 0x000fe20003f46270 */
[-C--:B------:R-:W-:Y:S01]  /*75d0*/  FMUL R15, R15, R6.reuse ;  /* 0x000000060f0f7220 */ /* 0x080fe20000400000 */
[----:B------:R-:W-:Y:S01]  /*75e0*/  F2FP.SATFINITE.E4M3.F32.PACK_AB_MERGE_C R91, RZ, R91, RZ ;  /* 0x0000005bff5b723e */ /* 0x000fe200048070ff */
[----:B------:R-:W-:Y:S01]  /*75f0*/  @!P4 STG.E.U8 desc[UR32][R10.64+0x38], R95 ;  /* 0x0000385f0a00c986 */ /* 0x000fe2000c101120 */
[C---:B------:R-:W-:Y:S01]  /*7600*/  ISETP.LT.OR P4, PT, R29.reuse, 0x1, !P2 ;  /* 0x000000011d00780c */ /* 0x040fe20005781670 */
[-C--:B------:R-:W-:Y:S01]  /*7610*/  FMUL R14, R14, R6.reuse ;  /* 0x000000060e0e7220 */ /* 0x080fe20000400000 */
[----:B------:R-:W-:Y:S01]  /*7620*/  ISETP.LT.OR P2, PT, R29, 0x9, !P2 ;  /* 0x000000091d00780c */ /* 0x000fe20005741670 */
[----:B------:R1:W-:Y:S01]  /*7630*/  @!P5 STG.E.U8 desc[UR32][R10.64+0x39], R25 ;  /* 0x000039190a00d986 */ /* 0x0003e2000c101120 */
[----:B------:R-:W-:Y:S01]  /*7640*/  F2FP.SATFINITE.E4M3.F32.PACK_AB_MERGE_C R89, RZ, R89, RZ ;  /* 0x00000059ff59723e */ /* 0x000fe200048070ff */
[-C--:B------:R-:W-:Y:S01]  /*7650*/  FMUL R13, R13, R6.reuse ;  /* 0x000000060d0d7220 */ /* 0x080fe20000400000 */
[----:B------:R-:W-:Y:S01]  /*7660*/  F2FP.SATFINITE.E4M3.F32.PACK_AB_MERGE_C R87, RZ, R87, RZ ;  /* 0x00000057ff57723e */ /* 0x000fe200048070ff */
[----:B------:R-:W-:Y:S01]  /*7670*/  @!P1 STG.E.U8 desc[UR32][R8.64+0x38], R93 ;  /* 0x0000385d08009986 */ /* 0x000fe2000c101120 */
[----:B------:R-:W-:Y:S01]  /*7680*/  ISETP.GE.AND P1, PT, R30, 0x42, PT ;  /* 0x000000421e00780c */ /* 0x000fe20003f26270 */
[----:B------:R-:W-:Y:S01]  /*7690*/  FMUL R12, R12, R6 ;  /* 0x000000060c0c7220 */ /* 0x000fe20000400000 */
[----:B0-----:R-:W-:Y:S01]  /*76a0*/  F2FP.SATFINITE.E4M3.F32.PACK_AB_MERGE_C R5, RZ, R90, RZ ;  /* 0x0000005aff05723e */ /* 0x001fe200048070ff */
[----:B------:R0:W-:Y:S01]  /*76b0*/  @!P0 STG.E.U8 desc[UR32][R8.64+0x39], R27 ;  /* 0x0000391b08008986 */ /* 0x0001e2000c101120 */
[----:B------:R-:W-:-:S02]  /*76c0*/  ISETP.LT.OR P5, PT, R29, 0x1, !P1 ;  /* 0x000000011d00780c */ /* 0x000fc40004fa1670 */
[C---:B------:R-:W-:Y:S01]  /*76d0*/  ISETP.LT.OR P1, PT, R29.reuse, 0x9, !P1 ;  /* 0x000000091d00780c */ /* 0x040fe20004f21670 */
[----:B------:R-:W-:Y:S01]  /*76e0*/  @!P4 STG.E.U8 desc[UR32][R10.64+0x40], R91 ;  /* 0x0000405b0a00c986 */ /* 0x000fe2000c101120 */
[C---:B------:R-:W-:Y:S02]  /*76f0*/  ISETP.GE.AND P4, PT, R30.reuse, 0x4a, PT ;  /* 0x0000004a1e00780c */ /* 0x040fe40003f86270 */
[----:B------:R-:W-:Y:S02]  /*7700*/  ISETP.GE.AND P0, PT, R30, 0x49, PT ;  /* 0x000000491e00780c */ /* 0x000fe40003f06270 */
[----:B-1----:R-:W-:Y:S02]  /*7710*/  F2FP.SATFINITE.E4M3.F32.PACK_AB_MERGE_C R25, RZ, R88, RZ ;  /* 0x00000058ff19723e */ /* 0x002fe400048070ff */
[C---:B------:R-:W-:Y:S02]  /*7720*/  ISETP.LT.OR P6, PT, R29.reuse, 0x1, !P0 ;  /* 0x000000011d00780c */ /* 0x040fe400047c1670 */
[C---:B------:R-:W-:Y:S01]  /*7730*/  ISETP.LT.OR P0, PT, R29.reuse, 0x9, !P0 ;  /* 0x000000091d00780c */ /* 0x040fe20004701670 */
[----:B------:R1:W-:Y:S01]  /*7740*/  @!P5 STG.E.U8 desc[UR32][R10.64+0x41], R5 ;  /* 0x000041050a00d986 */ /* 0x0003e2000c101120 */
[----:B------:R-:W-:-:S02]  /*7750*/  ISETP.LT.OR P5, PT, R29, 0x9, !P4 ;  /* 0x000000091d00780c */ /* 0x000fc400067a1670 */
[----:B------:R-:W-:Y:S01]  /*7760*/  F2FP.SATFINITE.E4M3.F32.PACK_AB_MERGE_C R85, RZ, R85, RZ ;  /* 0x00000055ff55723e */ /* 0x000fe200048070ff */
[----:B------:R-:W-:Y:S01]  /*7770*/  @!P2 STG.E.U8 desc[UR32][R8.64+0x40], R89 ;  /* 0x000040590800a986 */ /* 0x000fe2000c101120 */
[----:B------:R-:W-:Y:S02]  /*7780*/  ISETP.LT.OR P2, PT, R29, 0x1, !P4 ;  /* 0x000000011d00780c */ /* 0x000fe40006741670 */
[C---:B------:R-:W-:Y:S01]  /*7790*/  ISETP.GE.AND P4, PT, R30.reuse, 0x52, PT ;  /* 0x000000521e00780c */ /* 0x040fe20003f86270 */
[----:B------:R2:W-:Y:S01]  /*77a0*/  @!P1 STG.E.U8 desc[UR32][R8.64+0x41], R25 ;  /* 0x0000411908009986 */ /* 0x0005e2000c101120 */
[----:B------:R-:W-:Y:S02]  /*77b0*/  ISETP.GE.AND P1, PT, R30, 0x51, PT ;  /* 0x000000511e00780c */ /* 0x000fe40003f26270 */
[----:B0-----:R-:W-:Y:S01]  /*77c0*/  F2FP.SATFINITE.E4M3.F32.PACK_AB_MERGE_C R27, RZ, R82, RZ ;  /* 0x00000052ff1b723e */ /* 0x001fe200048070ff */
[----:B------:R-:W-:Y:S01]  /*77d0*/  @!P6 STG.E.U8 desc[UR32][R10.64+0x48], R87 ;  /* 0x000048570a00e986 */ /* 0x000fe2000c101120 */
[----:B-1----:R-:W-:-:S02]  /*77e0*/  F2FP.SATFINITE.E4M3.F32.PACK_AB_MERGE_C R5, RZ, R86, RZ ;  /* 0x00000056ff05723e */ /* 0x002fc400048070ff */
[C---:B------:R-:W-:Y:S02]  /*77f0*/  ISETP.LT.OR P6, PT, R29.reuse, 0x1, !P1 ;  /* 0x000000011d00780c */ /* 0x040fe40004fc1670 */
[----:B------:R-:W-:Y:S01]  /*7800*/  F2FP.SATFINITE.E4M3.F32.PACK_AB_MERGE_C R83, RZ, R83, RZ ;  /* 0x00000053ff53723e */ /* 0x000fe200048070ff */
[----:B------:R0:W-:Y:S01]  /*7810*/  @!P2 STG.E.U8 desc[UR32][R10.64+0x49], R5 ;  /* 0x000049050a00a986 */ /* 0x0001e2000c101120 */
[C---:B------:R-:W-:Y:S02]  /*7820*/  ISETP.LT.OR P2, PT, R29.reuse, 0x1, !P4 ;  /* 0x000000011d00780c */ /* 0x040fe40006741670 */
[----:B--2---:R-:W-:Y:S01]  /*7830*/  F2FP.SATFINITE.E4M3.F32.PACK_AB_MERGE_C R25, RZ, R84, RZ ;  /* 0x00000054ff19723e */ /* 0x004fe200048070ff */
[----:B------:R-:W-:Y:S01]  /*7840*/  @!P0 STG.E.U8 desc[UR32][R8.64+0x48], R85 ;  /* 0x0000485508008986 */ /* 0x000fe2000c101120 */
[C---:B------:R-:W-:Y:S02]  /*7850*/  ISETP.LT.OR P1, PT, R29.reuse, 0x9, !P1 ;  /* 0x000000091d00780c */ /* 0x040fe40004f21670 */
[----:B------:R-:W-:Y:S01]  /*7860*/  ISETP.GE.AND P0, PT, R30, 0x59, PT ;  /* 0x000000591e00780c */ /* 0x000fe20003f06270 */
[----:B------:R1:W-:Y:S01]  /*7870*/  @!P5 STG.E.U8 desc[UR32][R8.64+0x49], R25 ;  /* 0x000049190800d986 */ /* 0x0003e2000c101120 */
[----:B------:R-:W-:-:S02]  /*7880*/  ISETP.LT.OR P5, PT, R29, 0x9, !P4 ;  /* 0x000000091d00780c */ /* 0x000fc400067a1670 */
[----:B------:R-:W-:Y:S01]  /*7890*/  ISETP.GE.AND P4, PT, R30, 0x5a, PT ;  /* 0x0000005a1e00780c */ /* 0x000fe20003f86270 */
[----:B------:R-:W-:Y:S01]  /*78a0*/  @!P6 STG.E.U8 desc[UR32][R10.64+0x50], R83 ;  /* 0x000050530a00e986 */ /* 0x000fe2000c101120 */
[C---:B------:R-:W-:Y:S02]  /*78b0*/  ISETP.LT.OR P6, PT, R29.reuse, 0x1, !P0 ;  /* 0x000000011d00780c */ /* 0x040fe400047c1670 */
[----:B------:R-:W-:Y:S01]  /*78c0*/  F2FP.SATFINITE.E4M3.F32.PACK_AB_MERGE_C R81, RZ, R81, RZ ;  /* 0x00000051ff51723e */ /* 0x000fe200048070ff */
[----:B------:R-:W-:Y:S01]  /*78d0*/  @!P2 STG.E.U8 desc[UR32][R10.64+0x51], R27 ;  /* 0x0000511b0a00a986 */ /* 0x000fe2000c101120 */
[----:B------:R-:W-:Y:S02]  /*78e0*/  ISETP.LT.OR P2, PT, R29, 0x1, !P4 ;  /* 0x000000011d00780c */ /* 0x000fe40006741670 */
[----:B0-----:R-:W-:Y:S01]  /*78f0*/  F2FP.SATFINITE.E4M3.F32.PACK_AB_MERGE_C R5, RZ, R80, RZ ;  /* 0x00000050ff05723e */ /* 0x001fe200048070ff */
[----:B------:R-:W-:Y:S01]  /*7900*/  @!P1 STG.E.U8 desc[UR32][R8.64+0x50], R81 ;  /* 0x0000505108009986 */ /* 0x000fe2000c101120 */
[----:B-1----:R-:W-:-:S02]  /*7910*/  F2FP.SATFINITE.E4M3.F32.PACK_AB_MERGE_C R25, RZ, R22, RZ ;  /* 0x00000016ff19723e */ /* 0x002fc400048070ff */
[----:B------:R-:W-:Y:S01]  /*7920*/  F2FP.SATFINITE.E4M3.F32.PACK_AB_MERGE_C R23, RZ, R23, RZ ;  /* 0x00000017ff17723e */ /* 0x000fe200048070ff */
[----:B------:R0:W-:Y:S01]  /*7930*/  @!P5 STG.E.U8 desc[UR32][R8.64+0x51], R5 ;  /* 0x000051050800d986 */ /* 0x0001e2000c101120 */
[C---:B------:R-:W-:Y:S02]  /*7940*/  ISETP.LT.OR P1, PT, R29.reuse, 0x9, !P0 ;  /* 0x000000091d00780c */ /* 0x040fe40004721670 */
[----:B------:R-:W-:Y:S01]  /*7950*/  ISETP.LT.OR P4, PT, R29, 0x9, !P4 ;  /* 0x000000091d00780c */ /* 0x000fe20006781670 */
[----:B------:R1:W-:Y:S01]  /*7960*/  @!P6 STG.E.U8 desc[UR32][R10.64+0x58], R23 ;  /* 0x000058170a00e986 */ /* 0x0003e2000c101120 */
[C---:B------:R-:W-:Y:S02]  /*7970*/  ISETP.GE.AND P0, PT, R30.reuse, 0x62, PT ;  /* 0x000000621e00780c */ /* 0x040fe40003f06270 */
[----:B------:R-:W-:Y:S01]  /*7980*/  F2FP.SATFINITE.E4M3.F32.PACK_AB_MERGE_C R21, RZ, R21, RZ ;  /* 0x00000015ff15723e */ /* 0x000fe200048070ff */
[----:B------:R-:W-:Y:S01]  /*7990*/  @!P2 STG.E.U8 desc[UR32][R10.64+0x59], R25 ;  /* 0x000059190a00a986 */ /* 0x000fe2000c101120 */
[----:B------:R-:W-:-:S02]  /*79a0*/  ISETP.GE.AND P2, PT, R30, 0x61, PT ;  /* 0x000000611e00780c */ /* 0x000fc40003f46270 */
[C---:B------:R-:W-:Y:S02]  /*79b0*/  ISETP.LT.OR P6, PT, R29.reuse, 0x1, !P0 ;  /* 0x000000011d00780c */ /* 0x040fe400047c1670 */
[C---:B------:R-:W-:Y:S01]  /*79c0*/  ISETP.LT.OR P5, PT, R29.reuse, 0x1, !P2 ;  /* 0x000000011d00780c */ /* 0x040fe200057a1670 */
[----:B------:R-:W-:Y:S01]  /*79d0*/  @!P1 STG.E.U8 desc[UR32][R8.64+0x58], R21 ;  /* 0x0000581508009986 */ /* 0x000fe2000c101120 */
[----:B0-----:R-:W-:Y:S02]  /*79e0*/  F2FP.SATFINITE.E4M3.F32.PACK_AB_MERGE_C R5, RZ, R20, RZ ;  /* 0x00000014ff05723e */ /* 0x001fe400048070ff */
[----:B------:R-:W-:Y:S02]  /*79f0*/  F2FP.SATFINITE.E4M3.F32.PACK_AB_MERGE_C R19, RZ, R19, RZ ;  /* 0x00000013ff13723e */ /* 0x000fe400048070ff */
[----:B-1----:R-:W-:Y:S01]  /*7a00*/  F2FP.SATFINITE.E4M3.F32.PACK_AB_MERGE_C R23, RZ, R18, RZ ;  /* 0x00000012ff17723e */ /* 0x002fe200048070ff */
[----:B------:R0:W-:Y:S01]  /*7a10*/  @!P4 STG.E.U8 desc[UR32][R8.64+0x59], R5 ;  /* 0x000059050800c986 */ /* 0x0001e2000c101120 */
[----:B------:R-:W-:-:S02]  /*7a20*/  ISETP.LT.OR P1, PT, R29, 0x9, !P2 ;  /* 0x000000091d00780c */ /* 0x000fc40005721670 */
[C---:B------:R-:W-:Y:S01]  /*7a30*/  ISETP.GE.AND P4, PT, R30.reuse, 0x69, PT ;  /* 0x000000691e00780c */ /* 0x040fe20003f86270 */
[----:B------:R-:W-:Y:S01]  /*7a40*/  @!P6 STG.E.U8 desc[UR32][R10.64+0x61], R23 ;  /* 0x000061170a00e986 */ /* 0x000fe2000c101120 */
[----:B------:R-:W-:Y:S02]  /*7a50*/  ISETP.GE.AND P2, PT, R30, 0x6a, PT ;  /* 0x0000006a1e00780c */ /* 0x000fe40003f46270 */
[C---:B------:R-:W-:Y:S01]  /*7a60*/  ISETP.LT.OR P0, PT, R29.reuse, 0x9, !P0 ;  /* 0x000000091d00780c */ /* 0x040fe20004701670 */
[----:B------:R1:W-:Y:S01]  /*7a70*/  @!P5 STG.E.U8 desc[UR32][R10.64+0x60], R19 ;  /* 0x000060130a00d986 */ /* 0x0003e2000c101120 */
[C---:B------:R-:W-:Y:S02]  /*7a80*/  ISETP.LT.OR P5, PT, R29.reuse, 0x1, !P4 ;  /* 0x000000011d00780c */ /* 0x040fe400067a1670 */
[C---:B------:R-:W-:Y:S02]  /*7a90*/  ISETP.LT.OR P6, PT, R29.reuse, 0x1, !P2 ;  /* 0x000000011d00780c */ /* 0x040fe400057c1670 */
[----:B------:R-:W-:-:S02]  /*7aa0*/  ISETP.LT.OR P4, PT, R29, 0x9, !P4 ;  /* 0x000000091d00780c */ /* 0x000fc40006781670 */
[----:B------:R-:W-:Y:S02]  /*7ab0*/  ISETP.LT.OR P2, PT, R29, 0x9, !P2 ;  /* 0x000000091d00780c */ /* 0x000fe40005741670 */
[----:B------:R-:W-:Y:S02]  /*7ac0*/  F2FP.SATFINITE.E4M3.F32.PACK_AB_MERGE_C R17, RZ, R17, RZ ;  /* 0x00000011ff11723e */ /* 0x000fe400048070ff */
[----:B0-----:R-:W-:Y:S02]  /*7ad0*/  F2FP.SATFINITE.E4M3.F32.PACK_AB_MERGE_C R5, RZ, R16, RZ ;  /* 0x00000010ff05723e */ /* 0x001fe400048070ff */
[----:B------:R-:W-:Y:S01]  /*7ae0*/  F2FP.SATFINITE.E4M3.F32.PACK_AB_MERGE_C R15, RZ, R15, RZ ;  /* 0x0000000fff0f723e */ /* 0x000fe200048070ff */
[----:B------:R0:W-:Y:S01]  /*7af0*/  @!P1 STG.E.U8 desc[UR32][R8.64+0x60], R17 ;  /* 0x0000601108009986 */ /* 0x0001e2000c101120 */
[----:B-1----:R-:W-:Y:S02]  /*7b00*/  F2FP.SATFINITE.E4M3.F32.PACK_AB_MERGE_C R19, RZ, R14, RZ ;  /* 0x0000000eff13723e */ /* 0x002fe400048070ff */
[----:B------:R-:W-:Y:S01]  /*7b10*/  F2FP.SATFINITE.E4M3.F32.PACK_AB_MERGE_C R13, RZ, R13, RZ ;  /* 0x0000000dff0d723e */ /* 0x000fe200048070ff */
[----:B------:R0:W-:Y:S01]  /*7b20*/  @!P0 STG.E.U8 desc[UR32][R8.64+0x61], R5 ;  /* 0x0000610508008986 */ /* 0x0001e2000c101120 */
[----:B------:R-:W-:-:S03]  /*7b30*/  F2FP.SATFINITE.E4M3.F32.PACK_AB_MERGE_C R21, RZ, R12, RZ ;  /* 0x0000000cff15723e */ /* 0x000fc600048070ff */
[----:B------:R0:W-:Y:S04]  /*7b40*/  @!P5 STG.E.U8 desc[UR32][R10.64+0x68], R15 ;  /* 0x0000680f0a00d986 */ /* 0x0001e8000c101120 */
[----:B------:R0:W-:Y:S04]  /*7b50*/  @!P6 STG.E.U8 desc[UR32][R10.64+0x69], R19 ;  /* 0x000069130a00e986 */ /* 0x0001e8000c101120 */
[----:B------:R0:W-:Y:S04]  /*7b60*/  @!P4 STG.E.U8 desc[UR32][R8.64+0x68], R13 ;  /* 0x0000680d0800c986 */ /* 0x0001e8000c101120 */
[----:B------:R0:W-:Y:S02]  /*7b70*/  @!P2 STG.E.U8 desc[UR32][R8.64+0x69], R21 ;  /* 0x000069150800a986 */ /* 0x0001e4000c101120 */
.L_x_145:
[----:B------:R-:W-:Y:S05]  /*7b80*/  BSYNC B0 ;  /* 0x0000000000007941 */ /* 0x000fea0003800000 */
.L_x_31:
[----:B------:R-:W-:Y:S01]  /*7b90*/  ULDC UR6, c[0x0][0xc] ;  /* 0x0000030000067ab9 */ /* 0x000fe20000000800 */
[----:B------:R-:W-:Y:S01]  /*7ba0*/  ULDC UR7, c[0x0][0x10] ;  /* 0x0000040000077ab9 */ /* 0x000fe20000000800 */
[----:B0----5:R-:W0:Y:S01]  /*7bb0*/  LDC R5, c[0x0][0x14] ;  /* 0x00000500ff057b82 */ /* 0x021e220000000800 */
[----:B------:R-:W-:Y:S01]  /*7bc0*/  UIMAD.WIDE.U32 UR6, UR6, UR7, URZ ;  /* 0x00000007060672a5 */ /* 0x000fe2000f8e003f */
[----:B----4-:R-:W-:Y:S01]  /*7bd0*/  PRMT R8, RZ, 0x7610, R8 ;  /* 0x00007610ff087816 */ /* 0x010fe20000000008 */
[----:B------:R-:W-:-:S04]  /*7be0*/  IMAD.MOV.U32 R10, RZ, RZ, -0x1 ;  /* 0xffffffffff0a7424 */ /* 0x000fc800078e00ff */
[----:B0-----:R-:W-:-:S04]  /*7bf0*/  IMAD.WIDE.U32 R2, R5, UR6, R2 ;  /* 0x0000000605027c25 */ /* 0x001fc8000f8e0002 */
[----:B------:R-:W-:Y:S01]  /*7c00*/  IMAD R5, R5, UR7, RZ ;  /* 0x0000000705057c24 */ /* 0x000fe2000f8e02ff */
[----:B------:R-:W-:Y:S02]  /*7c10*/  ULDC.64 UR6, c[0x0][0x650] ;  /* 0x0001940000067ab9 */ /* 0x000fe40000000a00 */
[----:B------:R-:W-:Y:S01]  /*7c20*/  ISETP.GE.U32.AND P0, PT, R2, UR6, PT ;  /* 0x0000000602007c0c */ /* 0x000fe2000bf06070 */
[----:B------:R-:W-:Y:S02]  /*7c30*/  IMAD.IADD R3, R3, 0x1, R5 ;  /* 0x0000000103037824 */ /* 0x000fe400078e0205 */
[----:B------:R-:W-:-:S03]  /*7c40*/  IMAD.MOV.U32 R5, RZ, RZ, -0x1 ;  /* 0xffffffffff057424 */ /* 0x000fc600078e00ff */
[----:B------:R-:W-:-:S13]  /*7c50*/  ISETP.GE.U32.AND.EX P0, PT, R3, UR7, PT, P0 ;  /* 0x0000000703007c0c */ /* 0x000fda000bf06100 */
[----:B------:R-:W-:Y:S05]  /*7c60*/  @P0 BRA `(.L_x_146) ;  /* 0x0000000400600947 */ /* 0x000fea0003800000 */
[----:B------:R-:W0:Y:S01]  /*7c70*/  S2R R20, SR_CTAID.X ;  /* 0x0000000000147919 */ /* 0x000e220000002500 */
[----:B------:R-:W4:Y:S01]  /*7c80*/  LDC.64 R14, c[0x0][0x628] ;  /* 0x00018a00ff0e7b82 */ /* 0x000f220000000a00 */
[----:B------:R-:W-:Y:S01]  /*7c90*/  ULDC UR6, c[0x0][0x150] ;  /* 0x0000540000067ab9 */ /* 0x000fe20000000800 */
[----:B------:R-:W-:Y:S01]  /*7ca0*/  IMAD.MOV.U32 R12, RZ, RZ, R2 ;  /* 0x000000ffff0c7224 */ /* 0x000fe200078e0002 */
[----:B------:R-:W0:Y:S01]  /*7cb0*/  S2R R22, SR_CTAID.Y ;  /* 0x0000000000167919 */ /* 0x000e220000002600 */
[----:B------:R-:W-:-:S04]  /*7cc0*/  IMAD.MOV.U32 R13, RZ, RZ, R3 ;  /* 0x000000ffff0d7224 */ /* 0x000fc800078e0003 */
[----:B------:R-:W1:Y:S08]  /*7cd0*/  LDC R23, c[0x0][0x144] ;  /* 0x00005100ff177b82 */ /* 0x000e700000000800 */
[----:B------:R-:W1:Y:S08]  /*7ce0*/  LDC R16, c[0x0][0x630] ;  /* 0x00018c00ff107b82 */ /* 0x000e700000000800 */
[----:B------:R-:W1:Y:S01]  /*7cf0*/  LDC.64 R18, c[0x0][0x620] ;  /* 0x00018800ff127b82 */ /* 0x000e620000000a00 */
[----:B----4-:R-:W-:-:S04]  /*7d00*/  ISETP.NE.U32.AND P0, PT, R14, RZ, PT ;  /* 0x000000ff0e00720c */ /* 0x010fc80003f05070 */
[----:B------:R-:W-:Y:S02]  /*7d10*/  ISETP.NE.AND.EX P0, PT, R15, RZ, PT, P0 ;  /* 0x000000ff0f00720c */ /* 0x000fe40003f05300 */
[----:B0-----:R-:W-:-:S05]  /*7d20*/  I2FP.F32.U32 R5, R20 ;  /* 0x0000001400057245 */ /* 0x001fca0000201000 */
[----:B------:R-:W-:-:S04]  /*7d30*/  FMUL R5, R5, UR6 ;  /* 0x0000000605057c20 */ /* 0x000fc80008400000 */
[----:B------:R0:W4:Y:S02]  /*7d40*/  F2I.U32.TRUNC.NTZ R21, R5 ;  /* 0x0000000500157305 */ /* 0x000124000020f000 */
[----:B------:R-:W-:Y:S05]  /*7d50*/  @!P0 BRA `(.L_x_147) ;  /* 0x0000000000288947 */ /* 0x000fea0003800000 */
[----:B0-----:R-:W0:Y:S02]  /*7d60*/  LDC R5, c[0x0][0x634] ;  /* 0x00018d00ff057b82 */ /* 0x001e240000000800 */
        /* <DEDUP_REMOVED lines=9> */
.L_x_147:
[-CC-:B-1----:R-:W-:Y:S01]  /*7e00*/  SHF.R.U64 R17, R12, R16.reuse, R13.reuse ;  /* 0x000000100c117219 */ /* 0x182fe2000000120d */
[----:B------:R-:W1:Y:S01]  /*7e10*/  LDC.64 R28, c[0x0][0x640] ;  /* 0x00019000ff1c7b82 */ /* 0x000e620000000a00 */
[----:B0-----:R-:W-:Y:S01]  /*7e20*/  SHF.R.U32.HI R5, RZ, R16, R13 ;  /* 0x00000010ff057219 */ /* 0x001fe2000001160d */
[----:B----4-:R-:W-:Y:S01]  /*7e30*/  IMAD.MOV R21, RZ, RZ, -R21 ;  /* 0x000000ffff157224 */ /* 0x010fe200078e0a15 */
[----:B------:R-:W-:Y:S01]  /*7e40*/  IADD3 R11, P0, RZ, -R17, RZ ;  /* 0x80000011ff0b7210 */ /* 0x000fe20007f1e0ff */
[----:B------:R-:W-:Y:S02]  /*7e50*/  ULDC UR6, c[0x0][0x154] ;  /* 0x0000550000067ab9 */ /* 0x000fe40000000800 */
[----:B------:R-:W-:Y:S02]  /*7e60*/  IMAD R23, R23, R21, R20 ;  /* 0x0000001517177224 */ /* 0x000fe400078e0214 */
[----:B------:R-:W0:Y:S01]  /*7e70*/  LDC R12, c[0x0][0x618] ;  /* 0x00018600ff0c7b82 */ /* 0x000e220000000800 */
[----:B------:R-:W-:-:S02]  /*7e80*/  IMAD.X R5, RZ, RZ, ~R5, P0 ;  /* 0x000000ffff057224 */ /* 0x000fc400000e0e05 */
[----:B------:R-:W-:-:S04]  /*7e90*/  IMAD.WIDE.U32 R8, R11, R18, R2 ;  /* 0x000000120b087225 */ /* 0x000fc800078e0002 */
[----:B------:R-:W-:Y:S01]  /*7ea0*/  IMAD R10, R5, R18, RZ ;  /* 0x00000012050a7224 */ /* 0x000fe200078e02ff */
[----:B--2---:R-:W2:Y:S03]  /*7eb0*/  LDC R24, c[0x0][0x608] ;  /* 0x00018200ff187b82 */ /* 0x004ea60000000800 */
[----:B------:R-:W-:Y:S02]  /*7ec0*/  IMAD R5, R11, R19, R10 ;  /* 0x000000130b057224 */ /* 0x000fe400078e020a */
[----:B------:R-:W-:Y:S02]  /*7ed0*/  IMAD.MOV.U32 R11, RZ, RZ, 0x1 ;  /* 0x00000001ff0b7424 */ /* 0x000fe400078e00ff */
[----:B------:R-:W-:Y:S01]  /*7ee0*/  IMAD.IADD R5, R9, 0x1, R5 ;  /* 0x0000000109057824 */ /* 0x000fe200078e0205 */
[----:B---3--:R-:W3:Y:S01]  /*7ef0*/  LDC R26, c[0x0][0x658] ;  /* 0x00019600ff1a7b82 */ /* 0x008ee20000000800 */
[----:B------:R-:W-:-:S02]  /*7f00*/  I2FP.F32.U32 R9, R22 ;  /* 0x0000001600097245 */ /* 0x000fc40000201000 */
[----:B-1----:R-:W-:-:S03]  /*7f10*/  ISETP.NE.U32.AND P0, PT, R28, RZ, PT ;  /* 0x000000ff1c00720c */ /* 0x002fc60003f05070 */
[----:B------:R-:W-:Y:S01]  /*7f20*/  FMUL R10, R9, UR6 ;  /* 0x00000006090a7c20 */ /* 0x000fe20008400000 */
[----:B------:R-:W-:Y:S01]  /*7f30*/  ISETP.NE.AND.EX P0, PT, R29, RZ, PT, P0 ;  /* 0x000000ff1d00720c */ /* 0x000fe20003f05300 */
[----:B------:R-:W1:Y:S01]  /*7f40*/  LDC R21, c[0x0][0x148] ;  /* 0x00005200ff157b82 */ /* 0x000e620000000800 */
[-CC-:B0-----:R-:W-:Y:S01]  /*7f50*/  SHF.R.U64 R16, R8, R12.reuse, R5.reuse ;  /* 0x0000000c08107219 */ /* 0x181fe20000001205 */
[----:B------:R0:W4:Y:S01]  /*7f60*/  F2I.U32.TRUNC.NTZ R18, R10 ;  /* 0x0000000a00127305 */ /* 0x000122000020f000 */
[----:B------:R-:W-:Y:S01]  /*7f70*/  SHF.R.U32.HI R5, RZ, R12, R5 ;  /* 0x0000000cff057219 */ /* 0x000fe20000011605 */
[----:B------:R-:W-:-:S04]  /*7f80*/  IMAD.MOV.U32 R9, RZ, RZ, -0x1 ;  /* 0xffffffffff097424 */ /* 0x000fc800078e00ff */
[----:B------:R-:W0:Y:S01]  /*7f90*/  LDC R20, c[0x0][0x600] ;  /* 0x00018000ff147b82 */ /* 0x000e220000000800 */
[-CC-:B--2---:R-:W-:Y:S02]  /*7fa0*/  SHF.R.U64 R14, R16, R24.reuse, R5.reuse ;  /* 0x00000018100e7219 */ /* 0x184fe40000001205 */
[----:B------:R-:W-:-:S05]  /*7fb0*/  SHF.R.U32.HI R5, RZ, R24, R5 ;  /* 0x00000018ff057219 */ /* 0x000fca0000011605 */
[----:B------:R-:W2:Y:S01]  /*7fc0*/  LDC R27, c[0x0][0x648] ;  /* 0x00019200ff1b7b82 */ /* 0x000ea20000000800 */
[-C--:B---3--:R-:W-:Y:S02]  /*7fd0*/  SHF.L.U32 R8, R9, R26.reuse, RZ ;  /* 0x0000001a09087219 */ /* 0x088fe400000006ff */
[-CC-:B------:R-:W-:Y:S02]  /*7fe0*/  SHF.R.U64 R19, R14, R26.reuse, R5.reuse ;  /* 0x0000001a0e137219 */ /* 0x180fe40000001205 */
[----:B------:R-:W-:Y:S02]  /*7ff0*/  SHF.R.U32.HI R9, RZ, R26, R5 ;  /* 0x0000001aff097219 */ /* 0x000fe40000011605 */
[----:B------:R-:W-:Y:S01]  /*8000*/  LOP3.LUT R25, RZ, R8, RZ, 0x33, !PT ;  /* 0x00000008ff197212 */ /* 0x000fe200078e33ff */
[----:B------:R-:W3:Y:S01]  /*8010*/  LDC R30, c[0x0][0x638] ;  /* 0x00018e00ff1e7b82 */ /* 0x000ee20000000800 */
[----:B------:R-:W-:Y:S01]  /*8020*/  SHF.L.U32 R26, R11, R26, RZ ;  /* 0x0000001a0b1a7219 */ /* 0x000fe200000006ff */
[----:B------:R-:W-:-:S06]  /*8030*/  IMAD.MOV.U32 R8, RZ, RZ, R19 ;  /* 0x000000ffff087224 */ /* 0x000fcc00078e0013 */
[----:B------:R-:W0:Y:S01]  /*8040*/  LDC R31, c[0x0][0x610] ;  /* 0x00018400ff1f7b82 */ /* 0x000e220000000800 */
[----:B----4-:R-:W-:Y:S05]  /*8050*/  @!P0 BRA `(.L_x_148) ;  /* 0x0000000000288947 */ /* 0x010fea0003800000 */
[----:B------:R-:W4:Y:S02]  /*8060*/  LDC R8, c[0x0][0x64c] ;  /* 0x00019300ff087b82 */ /* 0x000f240000000800 */
[----:B----4-:R-:W-:-:S05]  /*8070*/  IADD3 R5, P0, R19, R8, RZ ;  /* 0x0000000813057210 */ /* 0x010fca0007f1e0ff */
[----:B------:R-:W-:-:S04]  /*8080*/  IMAD.X R15, RZ, RZ, R9, P0 ;  /* 0x000000ffff0f7224 */ /* 0x000fc800000e0609 */
[----:B------:R-:W-:-:S04]  /*8090*/  IMAD.WIDE.U32 R8, R15, R28, RZ ;  /* 0x0000001c0f087225 */ /* 0x000fc800078e00ff */
[----:B0-----:R-:W-:-:S04]  /*80a0*/  IMAD.WIDE.U32 R10, P0, R5, R29, R8 ;  /* 0x0000001d050a7225 */ /* 0x001fc80007800008 */
[----:B------:R-:W-:-:S04]  /*80b0*/  IMAD.WIDE.U32 R8, R5, R28, RZ ;  /* 0x0000001c05087225 */ /* 0x000fc800078e00ff */
[----:B------:R-:W-:Y:S01]  /*80c0*/  IMAD.X R13, RZ, RZ, RZ, P0 ;  /* 0x000000ffff0d7224 */ /* 0x000fe200000e06ff */
[----:B------:R-:W-:Y:S01]  /*80d0*/  IADD3 RZ, P0, R9, R10, RZ ;  /* 0x0000000a09ff7210 */ /* 0x000fe20007f1e0ff */
[----:B------:R-:W-:-:S04]  /*80e0*/  IMAD.MOV.U32 R12, RZ, RZ, R11 ;  /* 0x000000ffff0c7224 */ /* 0x000fc800078e000b */
[----:B------:R-:W-:-:S08]  /*80f0*/  IMAD.WIDE.U32.X R8, R15, R29, R12, P0 ;  /* 0x0000001d0f087225 */ /* 0x000fd000000e040c */
.L_x_148:
[----:B--2---:R-:W-:Y:S01]  /*8100*/  SHF.R.U64 R5, R8, R27, R9 ;  /* 0x0000001b08057219 */ /* 0x004fe20000001209 */
[----:B0-----:R-:W-:Y:S01]  /*8110*/  VIADD R9, R20, 0xffffffff ;  /* 0xffffffff14097836 */ /* 0x001fe20000000000 */
[----:B------:R-:W-:Y:S01]  /*8120*/  LOP3.LUT R28, R14, R25, RZ, 0xc0, !PT ;  /* 0x000000190e1c7212 */ /* 0x000fe200078ec0ff */
[----:B------:R-:W-:Y:S02]  /*8130*/  IMAD.MOV R18, RZ, RZ, -R18 ;  /* 0x000000ffff127224 */ /* 0x000fe400078e0a12 */
[----:B------:R-:W-:Y:S01]  /*8140*/  IMAD.MOV R8, RZ, RZ, -R5 ;  /* 0x000000ffff087224 */ /* 0x000fe200078e0a05 */
[----:B------:R-:W-:Y:S01]  /*8150*/  LOP3.LUT R16, R16, R9, RZ, 0xc0, !PT ;  /* 0x0000000910107212 */ /* 0x000fe200078ec0ff */
[----:B------:R-:W-:Y:S02]  /*8160*/  IMAD R28, R26, R5, R28 ;  /* 0x000000051a1c7224 */ /* 0x000fe400078e021c */
[----:B-1----:R-:W-:Y:S02]  /*8170*/  @P3 IMAD R23, R21, R18, R22 ;  /* 0x0000001215173224 */ /* 0x002fe400078e0216 */
[----:B---3--:R-:W-:-:S02]  /*8180*/  IMAD R5, R8, R30, R19 ;  /* 0x0000001e08057224 */ /* 0x008fc400078e0213 */
[----:B------:R-:W-:Y:S02]  /*8190*/  IMAD R28, R28, R31, R23 ;  /* 0x0000001f1c1c7224 */ /* 0x000fe400078e0217 */
[----:B------:R-:W-:Y:S02]  /*81a0*/  IMAD R5, R5, R20, R16 ;  /* 0x0000001405057224 */ /* 0x000fe400078e0210 */
[----:B------:R-:W-:-:S03]  /*81b0*/  IMAD.MOV.U32 R8, RZ, RZ, 0x1 ;  /* 0x00000001ff087424 */ /* 0x000fc600078e00ff */
[----:B------:R-:W-:Y:S02]  /*81c0*/  SEL R10, R5, R28, !P3 ;  /* 0x0000001c050a7207 */ /* 0x000fe40005800000 */
[----:B------:R-:W-:Y:S01]  /*81d0*/  SEL R28, R28, R5, !P3 ;  /* 0x000000051c1c7207 */ /* 0x000fe20005800000 */
[----:B------:R-:W-:-:S07]  /*81e0*/  IMAD.MOV.U32 R5, RZ, RZ, R17 ;  /* 0x000000ffff057224 */ /* 0x000fce00078e0011 */
.L_x_146:
[----:B------:R-:W-:Y:S01]  /*81f0*/  LOP3.LUT P0, RZ, R8, 0xff, RZ, 0xc0, !PT ;  /* 0x000000ff08ff7812 */ /* 0x000fe2000780c0ff */
[----:B------:R-:W-:-:S12]  /*8200*/  IMAD.MOV.U32 R9, RZ, RZ, R28 ;  /* 0x000000ffff097224 */ /* 0x000fd800078e001c */
[----:B------:R-:W-:Y:S05]  /*8210*/  @P0 BRA `(.L_x_149) ;  /* 0xffffff8c00580947 */ /* 0x000fea000383ffff */
[----:B------:R-:W-:Y:S05]  /*8220*/  EXIT ;  /* 0x000000000000794d */ /* 0x000fea0003800000 */
.L_x_3:
[----:B0-----:R-:W-:Y:S01]  /*8230*/  ULDC.64 UR4, c[0x0][0x650] ;  /* 0x0001940000047ab9 */ /* 0x001fe20000000a00 */
        /* <DEDUP_REMOVED lines=25> */
.L_x_151:
[-CC-:B------:R-:W-:Y:S01]  /*83d0*/  SHF.R.U64 R16, R14, R18.reuse, R15.reuse ;  /* 0x000000120e107219 */ /* 0x180fe2000000120f */
[----:B------:R-:W0:Y:S01]  /*83e0*/  LDC R22, c[0x0][0x618] ;  /* 0x00018600ff167b82 */ /* 0x000e220000000800 */
[----:B------:R-:W-:Y:S01]  /*83f0*/  SHF.R.U32.HI R7, RZ, R18, R15 ;  /* 0x00000012ff077219 */ /* 0x000fe2000001160f */
[----:B------:R-:W-:Y:S01]  /*8400*/  ULDC UR4, c[0x0][0x150] ;  /* 0x0000540000047ab9 */ /* 0x000fe20000000800 */
[----:B------:R-:W-:Y:S02]  /*8410*/  IADD3 R9, P0, RZ, -R16, RZ ;  /* 0x80000010ff097210 */ /* 0x000fe40007f1e0ff */
[----:B------:R-:W-:-:S03]  /*8420*/  I2FP.F32.U32 R10, R6 ;  /* 0x00000006000a7245 */ /* 0x000fc60000201000 */
[----:B------:R-:W1:Y:S01]  /*8430*/  LDC.64 R24, c[0x0][0x640] ;  /* 0x00019000ff187b82 */ /* 0x000e620000000a00 */
[----:B------:R-:W-:Y:S02]  /*8440*/  IMAD.X R7, RZ, RZ, ~R7, P0 ;  /* 0x000000ffff077224 */ /* 0x000fe400000e0e07 */
[----:B------:R-:W-:Y:S01]  /*8450*/  FMUL R13, R10, UR4 ;  /* 0x000000040a0d7c20 */ /* 0x000fe20008400000 */
[----:B------:R-:W-:Y:S01]  /*8460*/  IMAD.WIDE.U32 R10, R9, R20, R2 ;  /* 0x00000014090a7225 */ /* 0x000fe200078e0002 */
[----:B------:R-:W-:-:S03]  /*8470*/  ULDC UR4, c[0x0][0x154] ;  /* 0x0000550000047ab9 */ /* 0x000fc60000000800 */
[----:B------:R-:W-:Y:S01]  /*8480*/  IMAD R12, R7, R20, RZ ;  /* 0x00000014070c7224 */ /* 0x000fe200078e02ff */
[----:B------:R-:W2:Y:S01]  /*8490*/  LDC R15, c[0x0][0x144] ;  /* 0x00005100ff0f7b82 */ /* 0x000ea20000000800 */
[----:B------:R-:W3:Y:S02]  /*84a0*/  F2I.U32.TRUNC.NTZ R13, R13 ;  /* 0x0000000d000d7305 */ /* 0x000ee4000020f000 */
[----:B------:R-:W-:Y:S02]  /*84b0*/  IMAD R7, R9, R21, R12 ;  /* 0x0000001509077224 */ /* 0x000fe400078e020c */
[----:B------:R-:W-:Y:S02]  /*84c0*/  IMAD.MOV.U32 R12, RZ, RZ, 0x1 ;  /* 0x00000001ff0c7424 */ /* 0x000fe400078e00ff */
[----:B------:R-:W-:Y:S01]  /*84d0*/  IMAD.IADD R7, R11, 0x1, R7 ;  /* 0x000000010b077824 */ /* 0x000fe200078e0207 */
[----:B------:R-:W4:Y:S04]  /*84e0*/  LDC R18, c[0x0][0x608] ;  /* 0x00018200ff127b82 */ /* 0x000f280000000800 */
[----:B0-----:R-:W-:-:S02]  /*84f0*/  SHF.R.U64 R14, R10, R22, R7 ;  /* 0x000000160a0e7219 */ /* 0x001fc40000001207 */
[----:B------:R-:W-:Y:S02]  /*8500*/  I2FP.F32.U32 R10, R8 ;  /* 0x00000008000a7245 */ /* 0x000fe40000201000 */
[----:B------:R-:W0:Y:S01]  /*8510*/  LDC R23, c[0x0][0x658] ;  /* 0x00019600ff177b82 */ /* 0x000e220000000800 */
[----:B-1----:R-:W-:Y:S01]  /*8520*/  ISETP.NE.U32.AND P0, PT, R24, RZ, PT ;  /* 0x000000ff1800720c */ /* 0x002fe20003f05070 */
[----:B---3--:R-:W-:Y:S01]  /*8530*/  IMAD.MOV R9, RZ, RZ, -R13 ;  /* 0x000000ffff097224 */ /* 0x008fe200078e0a0d */
[----:B------:R-:W-:Y:S01]  /*8540*/  SHF.R.U32.HI R7, RZ, R22, R7 ;  /* 0x00000016ff077219 */ /* 0x000fe20000011607 */
[----:B------:R-:W-:Y:S01]  /*8550*/  FMUL R10, R10, UR4 ;  /* 0x000000040a0a7c20 */ /* 0x000fe20008400000 */
[----:B------:R-:W-:-:S03]  /*8560*/  ISETP.NE.AND.EX P0, PT, R25, RZ, PT, P0 ;  /* 0x000000ff1900720c */ /* 0x000fc60003f05300 */
[----:B------:R-:W1:Y:S01]  /*8570*/  LDC R21, c[0x0][0x148] ;  /* 0x00005200ff157b82 */ /* 0x000e620000000800 */
[----:B--2---:R-:W-:Y:S01]  /*8580*/  IMAD R22, R15, R9, R6 ;  /* 0x000000090f167224 */ /* 0x004fe200078e0206 */
[----:B------:R2:W3:Y:S06]  /*8590*/  F2I.U32.TRUNC.NTZ R19, R10 ;  /* 0x0000000a00137305 */ /* 0x0004ec000020f000 */
[----:B------:R-:W1:Y:S01]  /*85a0*/  LDC R20, c[0x0][0x600] ;  /* 0x00018000ff147b82 */ /* 0x000e620000000800 */
[-CC-:B----4-:R-:W-:Y:S02]  /*85b0*/  SHF.R.U64 R17, R14, R18.reuse, R7.reuse ;  /* 0x000000120e117219 */ /* 0x190fe40000001207 */
[----:B------:R-:W-:Y:S01]  /*85c0*/  SHF.R.U32.HI R6, RZ, R18, R7 ;  /* 0x00000012ff067219 */ /* 0x000fe20000011607 */
[----:B------:R-:W-:-:S04]  /*85d0*/  IMAD.MOV.U32 R18, RZ, RZ, -0x1 ;  /* 0xffffffffff127424 */ /* 0x000fc800078e00ff */
[----:B------:R-:W4:Y:S01]  /*85e0*/  LDC R26, c[0x0][0x648] ;  /* 0x00019200ff1a7b82 */ /* 0x000f220000000800 */
[-C--:B0-----:R-:W-:Y:S02]  /*85f0*/  SHF.L.U32 R9, R18, R23.reuse, RZ ;  /* 0x0000001712097219 */ /* 0x081fe400000006ff */
[-CC-:B------:R-:W-:Y:S02]  /*8600*/  SHF.R.U64 R18, R17, R23.reuse, R6.reuse ;  /* 0x0000001711127219 */ /* 0x180fe40000001206 */
[-C--:B------:R-:W-:Y:S02]  /*8610*/  SHF.R.U32.HI R7, RZ, R23.reuse, R6 ;  /* 0x00000017ff077219 */ /* 0x080fe40000011606 */
[----:B------:R-:W-:Y:S01]  /*8620*/  SHF.L.U32 R23, R12, R23, RZ ;  /* 0x000000170c177219 */ /* 0x000fe200000006ff */
[----:B------:R-:W0:Y:S01]  /*8630*/  LDC R27, c[0x0][0x638] ;  /* 0x00018e00ff1b7b82 */ /* 0x000e220000000800 */
[----:B------:R-:W-:Y:S01]  /*8640*/  LOP3.LUT R28, RZ, R9, RZ, 0x33, !PT ;  /* 0x00000009ff1c7212 */ /* 0x000fe200078e33ff */
[----:B------:R-:W-:-:S06]  /*8650*/  IMAD.MOV.U32 R6, RZ, RZ, R18 ;  /* 0x000000ffff067224 */ /* 0x000fcc00078e0012 */
[----:B------:R-:W0:Y:S01]  /*8660*/  LDC R29, c[0x0][0x610] ;  /* 0x00018400ff1d7b82 */ /* 0x000e220000000800 */
[----:B--23--:R-:W-:Y:S05]  /*8670*/  @!P0 BRA `(.L_x_152) ;  /* 0x0000000000288947 */ /* 0x00cfea0003800000 */
[----:B------:R-:W2:Y:S02]  /*8680*/  LDC R9, c[0x0][0x64c] ;  /* 0x00019300ff097b82 */ /* 0x000ea40000000800 */
[----:B--2---:R-:W-:-:S05]  /*8690*/  IADD3 R9, P0, R18, R9, RZ ;  /* 0x0000000912097210 */ /* 0x004fca0007f1e0ff */
        /* <DEDUP_REMOVED lines=8> */
.L_x_152:
[----:B----4-:R-:W-:Y:S01]  /*8720*/  SHF.R.U64 R7, R6, R26, R7 ;  /* 0x0000001a06077219 */ /* 0x010fe20000001207 */
[----:B-1----:R-:W-:Y:S01]  /*8730*/  VIADD R13, R20, 0xffffffff ;  /* 0xffffffff140d7836 */ /* 0x002fe20000000000 */
[----:B------:R-:W-:Y:S01]  /*8740*/  LOP3.LUT R6, R17, R28, RZ, 0xc0, !PT ;  /* 0x0000001c11067212 */ /* 0x000fe200078ec0ff */
[----:B------:R-:W-:Y:S02]  /*8750*/  IMAD.MOV R19, RZ, RZ, -R19 ;  /* 0x000000ffff137224 */ /* 0x000fe400078e0a13 */
[----:B------:R-:W-:Y:S02]  /*8760*/  IMAD.MOV R9, RZ, RZ, -R7 ;  /* 0x000000ffff097224 */ /* 0x000fe400078e0a07 */
[----:B------:R-:W-:Y:S01]  /*8770*/  IMAD R11, R23, R7, R6 ;  /* 0x00000007170b7224 */ /* 0x000fe200078e0206 */
[----:B------:R-:W-:Y:S01]  /*8780*/  LOP3.LUT R7, R14, R13, RZ, 0xc0, !PT ;  /* 0x0000000d0e077212 */ /* 0x000fe200078ec0ff */
[----:B------:R-:W-:Y:S02]  /*8790*/  @P3 IMAD R22, R21, R19, R8 ;  /* 0x0000001315163224 */ /* 0x000fe400078e0208 */
[----:B0-----:R-:W-:-:S02]  /*87a0*/  IMAD R6, R9, R27, R18 ;  /* 0x0000001b09067224 */ /* 0x001fc400078e0212 */
[----:B------:R-:W-:Y:S02]  /*87b0*/  IMAD R11, R11, R29, R22 ;  /* 0x0000001d0b0b7224 */ /* 0x000fe400078e0216 */
[----:B------:R-:W-:Y:S02]  /*87c0*/  IMAD R6, R6, R20, R7 ;  /* 0x0000001406067224 */ /* 0x000fe400078e0207 */
[----:B------:R-:W-:Y:S02]  /*87d0*/  IMAD.MOV.U32 R9, RZ, RZ, 0x1 ;  /* 0x00000001ff097424 */ /* 0x000fe400078e00ff */
[----:B------:R-:W-:Y:S01]  /*87e0*/  IMAD.MOV.U32 R10, RZ, RZ, R16 ;  /* 0x000000ffff0a7224 */ /* 0x000fe200078e0010 */
[----:B------:R-:W-:Y:S02]  /*87f0*/  SEL R14, R6, R11, !P3 ;  /* 0x0000000b060e7207 */ /* 0x000fe40005800000 */
[----:B------:R-:W-:-:S07]  /*8800*/  SEL R11, R11, R6, !P3 ;  /* 0x000000060b0b7207 */ /* 0x000fce0005800000 */
.L_x_150:
[----:B------:R-:W-:-:S08]  /*8810*/  NOP ;  /* 0x0000000000007918 */ /* 0x000fd00000000000 */
[----:B------:R-:W0:-:S00]  /*8820*/  USETMAXREG.DEALLOC.CTAPOOL 0x28 ;  /* 0x00000028000079c8 */ /* 0x000e0000080e0500 */
[----:B0-----:R-:W-:-:S13]  /*8830*/  ISETP.NE.AND P0, PT, R5, RZ, PT ;  /* 0x000000ff0500720c */ /* 0x001fda0003f05270 */
[----:B------:R-:W-:Y:S05]  /*8840*/  @P0 EXIT ;  /* 0x000000000000094d */ /* 0x000fea0003800000 */
[----:B------:R-:W-:Y:S01]  /*8850*/  LOP3.LUT P0, RZ, R9, 0xff, RZ, 0xc0, !PT ;  /* 0x000000ff09ff7812 */ /* 0x000fe2000780c0ff */
[----:B------:R-:W-:Y:S02]  /*8860*/  IMAD.MOV.U32 R5, RZ, RZ, 0x1 ;  /* 0x00000001ff057424 */ /* 0x000fe400078e00ff */
[----:B------:R-:W-:-:S10]  /*8870*/  IMAD.MOV.U32 R13, RZ, RZ, RZ ;  /* 0x000000ffff0d7224 */ /* 0x000fd400078e00ff */
[----:B------:R-:W-:Y:S05]  /*8880*/  @!P0 BRA `(.L_x_153) ;  /* 0x0000000c00348947 */ /* 0x000fea0003800000 */
[----:B------:R-:W0:Y:S01]  /*8890*/  LDC R5, c[0x0][0x28c] ;  /* 0x0000a300ff057b82 */ /* 0x000e220000000800 */
[----:B------:R-:W-:Y:S01]  /*88a0*/  ULDC UR5, c[0x0][0x600] ;  /* 0x0001800000057ab9 */ /* 0x000fe20000000800 */
[----:B------:R-:W-:Y:S01]  /*88b0*/  ULDC UR4, c[0x0][0xc] ;  /* 0x0000030000047ab9 */ /* 0x000fe20000000800 */
[----:B------:R-:W-:Y:S01]  /*88c0*/  UIADD3 UR16, UR5, -0x1, URZ ;  /* 0xffffffff05107890 */ /* 0x000fe2000fffe03f */
[C---:B------:R-:W-:Y:S01]  /*88d0*/  LOP3.LUT P2, RZ, R0.reuse, 0x7f, RZ, 0xc0, !PT ;  /* 0x0000007f00ff7812 */ /* 0x040fe2000784c0ff */
[----:B------:R-:W-:Y:S01]  /*88e0*/  ULDC UR6, c[0x0][0x658] ;  /* 0x0001960000067ab9 */ /* 0x000fe20000000800 */
[----:B------:R-:W-:Y:S01]  /*88f0*/  ULDC UR5, c[0x0][0x10] ;  /* 0x0000040000057ab9 */ /* 0x000fe20000000800 */
[----:B------:R-:W-:Y:S01]  /*8900*/  UMOV UR7, 0xffffffff ;  /* 0xffffffff00077882 */ /* 0x000fe20000000000 */
[----:B------:R-:W-:Y:S01]  /*8910*/  UMOV UR8, 0x1 ;  /* 0x0000000100087882 */ /* 0x000fe20000000000 */
[----:B------:R-:W-:Y:S01]  /*8920*/  UIMAD.WIDE.U32 UR4, UR4, UR5, URZ ;  /* 0x00000005040472a5 */ /* 0x000fe2000f8e003f */
[----:B------:R-:W-:Y:S01]  /*8930*/  LOP3.LUT P0, RZ, R0, 0x1f, RZ, 0xc0, !PT ;  /* 0x0000001f00ff7812 */ /* 0x000fe2000780c0ff */
[----:B------:R-:W-:Y:S01]  /*8940*/  USHF.L.U32 UR7, UR7, UR6, URZ ;  /* 0x0000000607077299 */ /* 0x000fe2000800063f */
[----:B------:R-:W-:Y:S01]  /*8950*/  BSSY B0, `(.L_x_153) ;  /* 0x00000c0000007945 */ /* 0x000fe20003800000 */
[----:B------:R-:W-:Y:S01]  /*8960*/  USHF.L.U32 UR18, UR8, UR6, URZ ;  /* 0x0000000608127299 */ /* 0x000fe2000800063f */
[----:B------:R-:W-:Y:S01]  /*8970*/  IMAD.MOV.U32 R15, RZ, RZ, 0x1 ;  /* 0x00000001ff0f7424 */ /* 0x000fe200078e00ff */
[----:B------:R-:W-:Y:S01]  /*8980*/  LOP3.LUT R16, R4, 0x2, RZ, 0xfc, !PT ;  /* 0x0000000204107812 */ /* 0x000fe200078efcff */
[----:B------:R-:W-:Y:S01]  /*8990*/  ULDC UR6, c[0x0][0x14] ;  /* 0x0000050000067ab9 */ /* 0x000fe20000000800 */
[----:B------:R-:W-:Y:S01]  /*89a0*/  PLOP3.LUT P0, PT, P0, P2, PT, 0x8a, 0x0 ;  /* 0x000000000000781c */ /* 0x000fe20000705172 */
[----:B------:R-:W-:Y:S01]  /*89b0*/  UIMAD.WIDE.U32 UR20, UR4, UR6, URZ ;  /* 0x00000006041472a5 */ /* 0x000fe2000f8e003f */
[----:B------:R-:W-:Y:S01]  /*89c0*/  IMAD.MOV.U32 R13, RZ, RZ, RZ ;  /* 0x000000ffff0d7224 */ /* 0x000fe200078e00ff */
[----:B------:R-:W-:-:S02]  /*89d0*/  UIMAD UR13, UR5, UR6, URZ ;  /* 0x00000006050d72a4 */ /* 0x000fc4000f8e023f */
[----:B------:R-:W-:Y:S01]  /*89e0*/  ULOP3.LUT UR17, URZ, UR7, URZ, 0x33, !UPT ;  /* 0x000000073f117292 */ /* 0x000fe2000f8e333f */
[----:B0-----:R-:W-:Y:S01]  /*89f0*/  VIADD R5, R5, 0x7f ;  /* 0x0000007f05057836 */ /* 0x001fe20000000000 */
[----:B------:R-:W-:Y:S01]  /*8a00*/  UIADD3 UR13, UR21, UR13, URZ ;  /* 0x0000000d150d7290 */ /* 0x000fe2000fffe03f */
[----:B------:R-:W-:-:S03]  /*8a10*/  ULDC.64 UR22, c[0x0][0x198] ;  /* 0x0000660000167ab9 */ /* 0x000fc60000000a00 */
[----:B------:R-:W-:-:S04]  /*8a20*/  SHF.R.S32.HI R6, RZ, 0x1f, R5 ;  /* 0x0000001fff067819 */ /* 0x000fc80000011405 */
[----:B------:R-:W-:Y:S01]  /*8a30*/  LEA.HI R6, R6, R5, RZ, 0x7 ;  /* 0x0000000506067211 */ /* 0x000fe200078f38ff */
[----:B------:R-:W-:-:S03]  /*8a40*/  IMAD.MOV.U32 R5, RZ, RZ, 0x1 ;  /* 0x00000001ff057424 */ /* 0x000fc600078e00ff */
[----:B------:R-:W-:-:S05]  /*8a50*/  SHF.R.S32.HI R12, RZ, 0x7, R6 ;  /* 0x00000007ff0c7819 */ /* 0x000fca0000011406 */
[----:B------:R-:W-:-:S07]  /*8a60*/  VIADD R0, R12, 0x1 ;  /* 0x000000010c007836 */ /* 0x000fce0000000000 */
.L_x_165:
[----:B------:R-:W-:-:S03]  /*8a70*/  UMOV UR4, 0xffffffff ;  /* 0xffffffff00047882 */ /* 0x000fc60000000000 */
[----:B------:R-:W-:Y:S05]  /*8a80*/  BRA.DIV UR4, `(.L_x_154) ;  /* 0x0000001204107947 */ /* 0x000fea000b800000 */
[----:B------:R-:W-:-:S13]  /*8a90*/  ELECT P1, URZ, PT ;  /* 0x00000000003f782f */ /* 0x000fda0003820000 */
.L_x_179:
[----:B------:R-:W0:Y:S01]  /*8aa0*/  LDC R6, c[0x0][0x28c] ;  /* 0x0000a300ff067b82 */ /* 0x000e220000000800 */
[----:B------:R-:W-:Y:S01]  /*8ab0*/  BSSY B1, `(.L_x_155) ;  /* 0x0000037000017945 */ /* 0x000fe20003800000 */
[----:B0-----:R-:W-:-:S13]  /*8ac0*/  ISETP.LT.OR P1, PT, R6, 0x1, !P1 ;  /* 0x000000010600780c */ /* 0x001fda0004f21670 */
[----:B------:R-:W-:Y:S05]  /*8ad0*/  @P1 BRA `(.L_x_156) ;  /* 0x0000000000d01947 */ /* 0x000fea0003800000 */
[----:B------:R-:W-:Y:S02]  /*8ae0*/  IMAD R17, R14, 0x70, RZ ;  /* 0x000000700e117824 */ /* 0x000fe400078e02ff */
[----:B------:R-:W-:Y:S02]  /*8af0*/  IMAD.SHL.U32 R18, R11, 0x80, RZ ;  /* 0x000000800b127824 */ /* 0x000fe400078e00ff */
[----:B------:R-:W-:Y:S02]  /*8b00*/  IMAD.MOV.U32 R20, RZ, RZ, RZ ;  /* 0x000000ffff147224 */ /* 0x000fe400078e00ff */
[----:B------:R-:W-:Y:S02]  /*8b10*/  IMAD.MOV.U32 R6, RZ, RZ, R0 ;  /* 0x000000ffff067224 */ /* 0x000fe400078e0000 */
[----:B------:R-:W-:Y:S02]  /*8b20*/  IMAD.MOV.U32 R7, RZ, RZ, R5 ;  /* 0x000000ffff077224 */ /* 0x000fe400078e0005 */
[----:B------:R-:W-:-:S07]  /*8b30*/  IMAD.MOV.U32 R8, RZ, RZ, R13 ;  /* 0x000000ffff087224 */ /* 0x000fce00078e000d */
.L_x_160:
[----:B------:R-:W0:Y:S01]  /*8b40*/  S2R R14, SR_CgaCtaId ;  /* 0x00000000000e7919 */ /* 0x000e220000008800 */
[----:B------:R-:W-:Y:S01]  /*8b50*/  MOV R9, 0x400 ;  /* 0x0000040000097802 */ /* 0x000fe20000000f00 */
[----:B------:R-:W1:Y:S03]  /*8b60*/  @!P2 LDC R11, c[0x0][0x500] ;  /* 0x00014000ff0bab82 */ /* 0x000e660000000800 */
[----:B0-----:R-:W-:Y:S02]  /*8b70*/  LEA R19, R14, R9, 0x18 ;  /* 0x000000090e137211 */ /* 0x001fe400078ec0ff */
[----:B------:R-:W-:-:S03]  /*8b80*/  SHF.L.U32 R9, R7, 0x1f, RZ ;  /* 0x0000001f07097819 */ /* 0x000fc600000006ff */
[----:B------:R-:W-:-:S04]  /*8b90*/  IMAD R14, R8, 0x8, R19 ;  /* 0x00000008080e7824 */ /* 0x000fc800078e0213 */
[----:B------:R-:W0:Y:S02]  /*8ba0*/  SYNCS.PHASECHK.TRANS64.TRYWAIT P1, [R14+URZ+0x38], R9 ;  /* 0x000038090e0075a7 */ /* 0x000e24000802017f */
[----:B01----:R-:W-:Y:S05]  /*8bb0*/  @!P1 BRA `(.L_x_157) ;  /* 0x0000000c00e49947 */ /* 0x003fea0003800000 */
.L_x_180:
[----:B0-----:R-:W-:Y:S01]  /*8bc0*/  PRMT R9, R16, 0x9910, RZ ;  /* 0x0000991010097816 */ /* 0x001fe200000000ff */
[----:B------:R0:W-:Y:S03]  /*8bd0*/  @!P2 SYNCS.ARRIVE.TRANS64 RZ, [R14+URZ], R11 ;  /* 0x0000000b0effa9a7 */ /* 0x0001e6000800003f */
[----:B------:R-:W-:-:S13]  /*8be0*/  ISETP.NE.AND P1, PT, R9, 0x2, PT ;  /* 0x000000020900780c */ /* 0x000fda0003f25270 */
[----:B0-----:R-:W-:Y:S05]  /*8bf0*/  @P1 BRA `(.L_x_158) ;  /* 0x0000000000041947 */ /* 0x001fea0003800000 */
[----:B------:R-:W-:Y:S01]  /*8c00*/  BPT.TRAP 0x1 ;  /* 0x000000040000795c */ /* 0x000fe20000300000 */
.L_x_158:
[----:B------:R-:W-:Y:S05]  /*8c10*/  @P0 BRA `(.L_x_159) ;  /* 0x0000000000040947 */ /* 0x000fea0003800000 */
[----:B------:R-:W-:Y:S01]  /*8c20*/  BPT.TRAP 0x1 ;  /* 0x000000040000795c */ /* 0x000fe20000300000 */
.L_x_159:
[--C-:B------:R-:W-:Y:S01]  /*8c30*/  IMAD R9, R8, 0x4000, R19.reuse ;  /* 0x0000400008097824 */ /* 0x100fe200078e0213 */
[----:B------:R-:W-:Y:S01]  /*8c40*/  R2UR UR9, R14 ;  /* 0x000000000e0972ca */ /* 0x000fe200000e0000 */
[----:B------:R-:W-:Y:S01]  /*8c50*/  IMAD R19, R8, 0x3800, R19 ;  /* 0x0000380008137824 */ /* 0x000fe200078e0213 */
[----:B------:R-:W-:Y:S01]  /*8c60*/  UIADD3 UR4, UP0, UR22, 0xf0, URZ ;  /* 0x000000f016047890 */ /* 0x000fe2000ff1e03f */
[----:B------:R-:W-:Y:S01]  /*8c70*/  VIADD R6, R6, 0xffffffff ;  /* 0xffffffff06067836 */ /* 0x000fe20000000000 */
[----:B------:R-:W-:Y:S01]  /*8c80*/  R2UR UR5, R9 ;  /* 0x00000000090572ca */ /* 0x000fe200000e0000 */
[----:B------:R-:W-:Y:S01]  /*8c90*/  UIADD3 UR24, UP1, UR22, 0x1f0, URZ ;  /* 0x000001f016187890 */ /* 0x000fe2000ff3e03f */
[----:B------:R-:W-:Y:S01]  /*8ca0*/  R2UR UR8, R19 ;  /* 0x00000000130872ca */ /* 0x000fe200000e0000 */
[----:B------:R-:W-:Y:S01]  /*8cb0*/  VIADD R8, R8, 0x1 ;  /* 0x0000000108087836 */ /* 0x000fe20000000000 */
[----:B------:R-:W-:Y:S01]  /*8cc0*/  R2UR UR11, R18 ;  /* 0x00000000120b72ca */ /* 0x000fe200000e0000 */
[----:B------:R-:W-:Y:S01]  /*8cd0*/  UIADD3.X UR25, URZ, UR23, URZ, UP1, !UPT ;  /* 0x000000173f197290 */ /* 0x000fe20008ffe43f */
[----:B------:R-:W-:Y:S01]  /*8ce0*/  R2UR UR10, R20 ;  /* 0x00000000140a72ca */ /* 0x000fe200000e0000 */
[----:B------:R-:W-:Y:S01]  /*8cf0*/  UMOV UR6, 0x0 ;  /* 0x0000000000067882 */ /* 0x000fe20000000000 */
[----:B------:R-:W-:Y:S01]  /*8d00*/  R2UR UR12, R10 ;  /* 0x000000000a0c72ca */ /* 0x000fe200000e0000 */
[----:B------:R-:W-:Y:S01]  /*8d10*/  UMOV UR7, 0x10000000 ;  /* 0x1000000000077882 */ /* 0x000fe20000000000 */
[----:B------:R-:W-:Y:S01]  /*8d20*/  R2UR UR19, R17 ;  /* 0x00000000111372ca */ /* 0x000fe200000e0000 */
[----:B------:R-:W-:Y:S01]  /*8d30*/  VIADD R20, R20, 0x80 ;  /* 0x0000008014147836 */ /* 0x000fe20000000000 */
[----:B------:R-:W-:Y:S01]  /*8d40*/  ISETP.GT.AND P4, PT, R6, 0x1, PT ;  /* 0x000000010600780c */ /* 0x000fe20003f84270 */
[----:B------:R-:W-:Y:S01]  /*8d50*/  UIADD3 UR14, UR5, 0x180, URZ ;  /* 0x00000180050e7890 */ /* 0x000fe2000fffe03f */
[----:B------:R-:W-:Y:S01]  /*8d60*/  ISETP.NE.AND P1, PT, R8, 0x7, PT ;  /* 0x000000070800780c */ /* 0x000fe20003f25270 */
[----:B------:R-:W-:-:S02]  /*8d70*/  UIADD3.X UR5, URZ, UR23, URZ, UP0, !UPT ;  /* 0x000000173f057290 */ /* 0x000fc400087fe43f */
[----:B------:R-:W-:Y:S01]  /*8d80*/  UIADD3 UR15, UR8, 0x1c180, URZ ;  /* 0x0001c180080f7890 */ /* 0x000fe2000fffe03f */
[----:B------:R-:W-:Y:S02]  /*8d90*/  SEL R14, RZ, 0x1, P1 ;  /* 0x00000001ff0e7807 */ /* 0x000fe40000800000 */
[----:B------:R-:W-:Y:S01]  /*8da0*/  UMOV UR8, UR14 ;  /* 0x0000000e00087c82 */ /* 0x000fe20008000000 */
[----:B------:R-:W-:Y:S02]  /*8db0*/  SEL R8, R8, RZ, P1 ;  /* 0x000000ff08087207 */ /* 0x000fe40000800000 */
[----:B------:R-:W-:Y:S01]  /*8dc0*/  LOP3.LUT R7, R7, R14, RZ, 0x3c, !PT ;  /* 0x0000000e07077212 */ /* 0x000fe200078e3cff */
[----:B------:R0:W-:Y:S02]  /*8dd0*/  UTMALDG.3D [UR8], [UR4], desc[UR6] ;  /* 0x00000608040075b4 */ /* 0x0001e40008011000 */
[----:B0-----:R-:W-:Y:S01]  /*8de0*/  UMOV UR8, UR15 ;  /* 0x0000000f00087c82 */ /* 0x001fe20008000000 */
[----:B------:R-:W-:-:S02]  /*8df0*/  UMOV UR11, UR19 ;  /* 0x00000013000b7c82 */ /* 0x000fc40008000000 */
[----:B------:R0:W-:Y:S02]  /*8e00*/  UTMALDG.3D [UR8], [UR24], desc[UR6] ;  /* 0x00000608180075b4 */ /* 0x0001e40008011000 */
[----:B0-----:R-:W-:Y:S05]  /*8e10*/  @P4 BRA `(.L_x_160) ;  /* 0xfffffffc00484947 */ /* 0x001fea000383ffff */
.L_x_156:
[----:B------:R-:W-:Y:S05]  /*8e20*/  BSYNC B1 ;  /* 0x0000000000017941 */ /* 0x000fea0003800000 */
.L_x_155:
[----:B------:R-:W-:Y:S01]  /*8e30*/  LOP3.LUT P5, RZ, R15, 0xff, RZ, 0xc0, !PT ;  /* 0x000000ff0fff7812 */ /* 0x000fe200078ac0ff */
[C---:B------:R-:W-:Y:S01]  /*8e40*/  IMAD.IADD R13, R12.reuse, 0x1, R13 ;  /* 0x000000010c0d7824 */ /* 0x040fe200078e020d */
[----:B------:R-:W-:Y:S01]  /*8e50*/  ULDC.64 UR4, c[0x0][0x650] ;  /* 0x0001940000047ab9 */ /* 0x000fe20000000a00 */
[C---:B------:R-:W-:Y:S01]  /*8e60*/  ISETP.GE.U32.AND P4, PT, R12.reuse, 0x7, PT ;  /* 0x000000070c00780c */ /* 0x040fe20003f86070 */
[----:B------:R-:W-:Y:S01]  /*8e70*/  BSSY B1, `(.L_x_161) ;  /* 0x000006b000017945 */ /* 0x000fe20003800000 */
[C---:B------:R-:W-:Y:S01]  /*8e80*/  IMAD.WIDE.U32 R6, R13.reuse, 0x24924925, RZ ;  /* 0x249249250d067825 */ /* 0x040fe200078e00ff */
[----:B------:R-:W-:Y:S02]  /*8e90*/  ISETP.GT.U32.AND P1, PT, R13, 0x6, PT ;  /* 0x000000060d00780c */ /* 0x000fe40003f24070 */
[----:B------:R-:W-:Y:S01]  /*8ea0*/  PRMT R15, RZ, 0x7610, R15 ;  /* 0x00007610ff0f7816 */ /* 0x000fe2000000000f */
[----:B------:R-:W-:Y:S01]  /*8eb0*/  IMAD.MOV.U32 R11, RZ, RZ, -0x1 ;  /* 0xffffffffff0b7424 */ /* 0x000fe200078e00ff */
[----:B------:R-:W-:Y:S01]  /*8ec0*/  ISETP.LT.U32.AND P1, PT, R12, 0x7, P1 ;  /* 0x000000070c00780c */ /* 0x000fe20000f21070 */
[----:B------:R-:W-:-:S02]  /*8ed0*/  IMAD.MOV.U32 R14, RZ, RZ, -0x1 ;  /* 0xffffffffff0e7424 */ /* 0x000fc400078e00ff */
[----:B------:R-:W0:Y:S01]  /*8ee0*/  @P5 S2R R9, SR_CgaCtaId ;  /* 0x0000000000095919 */ /* 0x000e220000008800 */
[----:B------:R-:W-:Y:S01]  /*8ef0*/  SEL R6, RZ, 0x1, !P1 ;  /* 0x00000001ff067807 */ /* 0x000fe20004800000 */
[----:B------:R-:W-:Y:S01]  /*8f00*/  IMAD.MOV.U32 R10, RZ, RZ, -0x1 ;  /* 0xffffffffff0a7424 */ /* 0x000fe200078e00ff */
[----:B------:R-:W-:Y:S02]  /*8f10*/  IADD3 R2, P1, R2, UR20, RZ ;  /* 0x0000001402027c10 */ /* 0x000fe4000ff3e0ff */
[----:B------:R-:W-:Y:S02]  /*8f20*/  @P5 MOV R8, 0x400 ;  /* 0x0000040000085802 */ /* 0x000fe40000000f00 */
[----:B------:R-:W-:Y:S02]  /*8f30*/  IADD3.X R3, R3, UR13, RZ, P1, !PT ;  /* 0x0000000d03037c10 */ /* 0x000fe40008ffe4ff */
[----:B------:R-:W-:Y:S02]  /*8f40*/  ISETP.GE.U32.AND P1, PT, R2, UR4, PT ;  /* 0x0000000402007c0c */ /* 0x000fe4000bf26070 */
[----:B------:R-:W-:-:S02]  /*8f50*/  LOP3.LUT R5, R5, R6, RZ, 0x3c, !PT ;  /* 0x0000000605057212 */ /* 0x000fc400078e3cff */
[----:B------:R-:W-:Y:S02]  /*8f60*/  ISETP.GE.U32.AND.EX P1, PT, R3, UR5, PT, P1 ;  /* 0x0000000503007c0c */ /* 0x000fe4000bf26110 */
[----:B0-----:R-:W-:Y:S01]  /*8f70*/  @P5 LEA R8, R9, R8, 0x18 ;  /* 0x0000000809085211 */ /* 0x001fe200078ec0ff */
[----:B------:R-:W-:-:S03]  /*8f80*/  IMAD.IADD R9, R13, 0x1, -R7 ;  /* 0x000000010d097824 */ /* 0x000fc600078e0a07 */
[----:B------:R0:W-:Y:S02]  /*8f90*/  @P5 SYNCS.ARRIVE.TRANS64.A1T0 RZ, [R8+URZ+0x88], RZ ;  /* 0x000088ff08ff59a7 */ /* 0x0001e4000810003f */
[----:B------:R-:W-:-:S04]  /*8fa0*/  LEA.HI R9, R9, R7, RZ, 0x1f ;  /* 0x0000000709097211 */ /* 0x000fc800078ff8ff */
[----:B------:R-:W-:-:S04]  /*8fb0*/  SHF.R.U32.HI R6, RZ, 0x2, R9 ;  /* 0x00000002ff067819 */ /* 0x000fc80000011609 */
[--C-:B------:R-:W-:Y:S01]  /*8fc0*/  @P4 LOP3.LUT R5, R5, 0x1, R6.reuse, 0x78, !PT ;  /* 0x0000000105054812 */ /* 0x100fe200078e7806 */
[----:B------:R-:W-:Y:S01]  /*8fd0*/  IMAD R13, R6, -0x7, R13 ;  /* 0xfffffff9060d7824 */ /* 0x000fe200078e020d */
[----:B------:R-:W-:Y:S01]  /*8fe0*/  PRMT R6, RZ, 0x7610, R6 ;  /* 0x00007610ff067816 */ /* 0x000fe20000000006 */
[----:B0-----:R-:W-:Y:S06]  /*8ff0*/  @P1 BRA `(.L_x_162) ;  /* 0x0000000400481947 */ /* 0x001fec0003800000 */
[----:B------:R-:W-:Y:S01]  /*9000*/  ULDC.64 UR4, c[0x0][0x628] ;  /* 0x00018a0000047ab9 */ /* 0x000fe20000000a00 */
[----:B------:R-:W0:Y:S01]  /*9010*/  S2R R17, SR_CTAID.X ;  /* 0x0000000000117919 */ /* 0x000e220000002500 */
[----:B------:R-:W-:Y:S01]  /*9020*/  ISETP.NE.U32.AND P1, PT, RZ, UR4, PT ;  /* 0x00000004ff007c0c */ /* 0x000fe2000bf25070 */
[----:B------:R-:W-:Y:S01]  /*9030*/  ULDC UR7, c[0x0][0x630] ;  /* 0x00018c0000077ab9 */ /* 0x000fe20000000800 */
[----:B------:R-:W-:Y:S01]  /*9040*/  IMAD.MOV.U32 R6, RZ, RZ, R2 ;  /* 0x000000ffff067224 */ /* 0x000fe200078e0002 */
[----:B------:R-:W1:Y:S01]  /*9050*/  S2R R14, SR_CTAID.Y ;  /* 0x00000000000e7919 */ /* 0x000e620000002600 */
[----:B------:R-:W-:Y:S01]  /*9060*/  ISETP.NE.AND.EX P1, PT, RZ, UR5, PT, P1 ;  /* 0x00000005ff007c0c */ /* 0x000fe2000bf25310 */
[----:B------:R-:W-:-:S12]  /*9070*/  IMAD.MOV.U32 R7, RZ, RZ, R3 ;  /* 0x000000ffff077224 */ /* 0x000fd800078e0003 */
[----:B------:R-:W-:Y:S05]  /*9080*/  @!P1 BRA `(.L_x_163) ;  /* 0x0000000000289947 */ /* 0x000fea0003800000 */
[----:B------:R-:W-:Y:S02]  /*9090*/  ULDC UR6, c[0x0][0x634] ;  /* 0x00018d0000067ab9 */ /* 0x000fe40000000800 */
[----:B------:R-:W-:-:S05]  /*90a0*/  IADD3 R11, P1, R2, UR6, RZ ;  /* 0x00000006020b7c10 */ /* 0x000fca000ff3e0ff */
[----:B------:R-:W-:-:S04]  /*90b0*/  IMAD.X R19, RZ, RZ, R3, P1 ;  /* 0x000000ffff137224 */ /* 0x000fc800008e0603 */
[----:B------:R-:W-:-:S04]  /*90c0*/  IMAD.WIDE.U32 R8, R19, UR4, RZ ;  /* 0x0000000413087c25 */ /* 0x000fc8000f8e00ff */
[----:B------:R-:W-:-:S04]  /*90d0*/  IMAD.WIDE.U32 R8, P1, R11, UR5, R8 ;  /* 0x000000050b087c25 */ /* 0x000fc8000f820008 */
[----:B------:R-:W-:-:S04]  /*90e0*/  IMAD.WIDE.U32 R10, R11, UR4, RZ ;  /* 0x000000040b0a7c25 */ /* 0x000fc8000f8e00ff */
[----:B------:R-:W-:Y:S01]  /*90f0*/  IMAD.X R7, RZ, RZ, RZ, P1 ;  /* 0x000000ffff077224 */ /* 0x000fe200008e06ff */
[----:B------:R-:W-:Y:S01]  /*9100*/  IADD3 RZ, P1, R11, R8, RZ ;  /* 0x000000080bff7210 */ /* 0x000fe20007f3e0ff */
[----:B------:R-:W-:-:S04]  /*9110*/  IMAD.MOV.U32 R6, RZ, RZ, R9 ;  /* 0x000000ffff067224 */ /* 0x000fc800078e0009 */
[----:B------:R-:W-:-:S08]  /*9120*/  IMAD.WIDE.U32.X R6, R19, UR5, R6, P1 ;  /* 0x0000000513067c25 */ /* 0x000fd000088e0406 */
.L_x_163:
[--C-:B------:R-:W-:Y:S01]  /*9130*/  SHF.R.U64 R10, R6, UR7, R7.reuse ;  /* 0x00000007060a7c19 */ /* 0x100fe20008001207 */
[----:B------:R-:W-:Y:S01]  /*9140*/  ULDC.64 UR4, c[0x0][0x620] ;  /* 0x0001880000047ab9 */ /* 0x000fe20000000a00 */
[----:B------:R-:W-:Y:S01]  /*9150*/  SHF.R.U32.HI R6, RZ, UR7, R7 ;  /* 0x00000007ff067c19 */ /* 0x000fe20008011607 */
[----:B------:R-:W2:Y:S01]  /*9160*/  LDC R22, c[0x0][0x144] ;  /* 0x00005100ff167b82 */ /* 0x000ea20000000800 */
[----:B------:R-:W-:Y:S01]  /*9170*/  IADD3 R9, P1, RZ, -R10, RZ ;  /* 0x8000000aff097210 */ /* 0x000fe20007f3e0ff */
[----:B------:R-:W-:Y:S01]  /*9180*/  ULDC.64 UR8, c[0x0][0x640] ;  /* 0x0001900000087ab9 */ /* 0x000fe20000000a00 */
[----:B0-----:R-:W-:Y:S01]  /*9190*/  I2FP.F32.U32 R11, R17 ;  /* 0x00000011000b7245 */ /* 0x001fe20000201000 */
[----:B------:R-:W-:Y:S02]  /*91a0*/  ULDC UR6, c[0x0][0x608] ;  /* 0x0001820000067ab9 */ /* 0x000fe40000000800 */
[----:B------:R-:W-:Y:S01]  /*91b0*/  IMAD.X R6, RZ, RZ, ~R6, P1 ;  /* 0x000000ffff067224 */ /* 0x000fe200008e0e06 */
[----:B------:R-:W-:Y:S01]  /*91c0*/  ISETP.NE.U32.AND P1, PT, RZ, UR8, PT ;  /* 0x00000008ff007c0c */ /* 0x000fe2000bf25070 */
[----:B------:R-:W0:Y:S02]  /*91d0*/  LDC R19, c[0x0][0x148] ;  /* 0x00005200ff137b82 */ /* 0x000e240000000800 */
[----:B------:R-:W-:Y:S01]  /*91e0*/  IMAD R8, R6, UR4, RZ ;  /* 0x0000000406087c24 */ /* 0x000fe2000f8e02ff */
[----:B------:R-:W-:Y:S01]  /*91f0*/  ISETP.NE.AND.EX P1, PT, RZ, UR9, PT, P1 ;  /* 0x00000009ff007c0c */ /* 0x000fe2000bf25310 */
[----:B------:R-:W-:Y:S01]  /*9200*/  IMAD.WIDE.U32 R6, R9, UR4, R2 ;  /* 0x0000000409067c25 */ /* 0x000fe2000f8e0002 */
[----:B------:R-:W-:-:S03]  /*9210*/  ULDC UR4, c[0x0][0x150] ;  /* 0x0000540000047ab9 */ /* 0x000fc60000000800 */
[----:B------:R-:W-:Y:S02]  /*9220*/  IMAD R9, R9, UR5, R8 ;  /* 0x0000000509097c24 */ /* 0x000fe4000f8e0208 */
[----:B------:R-:W-:Y:S01]  /*9230*/  FMUL R8, R11, UR4 ;  /* 0x000000040b087c20 */ /* 0x000fe20008400000 */
[----:B------:R-:W-:Y:S01]  /*9240*/  ULDC UR4, c[0x0][0x618] ;  /* 0x0001860000047ab9 */ /* 0x000fe20000000800 */
[----:B------:R-:W-:Y:S01]  /*9250*/  ULDC UR5, c[0x0][0x154] ;  /* 0x0000550000057ab9 */ /* 0x000fe20000000800 */
[----:B------:R-:W-:-:S03]  /*9260*/  IMAD.IADD R7, R7, 0x1, R9 ;  /* 0x0000000107077824 */ /* 0x000fc600078e0209 */
[----:B------:R-:W3:Y:S02]  /*9270*/  F2I.U32.TRUNC.NTZ R8, R8 ;  /* 0x0000000800087305 */ /* 0x000ee4000020f000 */
[----:B------:R-:W-:Y:S02]  /*9280*/  SHF.R.U64 R11, R6, UR4, R7 ;  /* 0x00000004060b7c19 */ /* 0x000fe40008001207 */
[----:B-1----:R-:W-:-:S05]  /*9290*/  I2FP.F32.U32 R6, R14 ;  /* 0x0000000e00067245 */ /* 0x002fca0000201000 */
[----:B------:R-:W-:Y:S01]  /*92a0*/  FMUL R21, R6, UR5 ;  /* 0x0000000506157c20 */ /* 0x000fe20008400000 */
[----:B------:R-:W-:Y:S01]  /*92b0*/  SHF.R.U32.HI R6, RZ, UR4, R7 ;  /* 0x00000004ff067c19 */ /* 0x000fe20008011607 */
[----:B------:R-:W-:-:S03]  /*92c0*/  ULDC UR4, c[0x0][0x658] ;  /* 0x0001960000047ab9 */ /* 0x000fc60000000800 */
[--C-:B------:R-:W-:Y:S01]  /*92d0*/  SHF.R.U64 R20, R11, UR6, R6.reuse ;  /* 0x000000060b147c19 */ /* 0x100fe20008001206 */
[----:B------:R-:W1:Y:S01]  /*92e0*/  F2I.U32.TRUNC.NTZ R21, R21 ;  /* 0x0000001500157305 */ /* 0x000e62000020f000 */
[----:B------:R-:W-:Y:S01]  /*92f0*/  SHF.R.U32.HI R7, RZ, UR6, R6 ;  /* 0x00000006ff077c19 */ /* 0x000fe20008011606 */
[----:B---3--:R-:W-:-:S03]  /*9300*/  IMAD.MOV R8, RZ, RZ, -R8 ;  /* 0x000000ffff087224 */ /* 0x008fc600078e0a08 */
[----:B------:R-:W-:Y:S01]  /*9310*/  SHF.R.U64 R18, R20, UR4, R7 ;  /* 0x0000000414127c19 */ /* 0x000fe20008001207 */
[----:B--2---:R-:W-:Y:S01]  /*9320*/  IMAD R17, R22, R8, R17 ;  /* 0x0000000816117224 */ /* 0x004fe200078e0211 */
[----:B------:R-:W-:-:S03]  /*9330*/  SHF.R.U32.HI R23, RZ, UR4, R7 ;  /* 0x00000004ff177c19 */ /* 0x000fc60008011607 */
[----:B------:R-:W-:Y:S02]  /*9340*/  IMAD.MOV.U32 R6, RZ, RZ, R18 ;  /* 0x000000ffff067224 */ /* 0x000fe400078e0012 */
[----:B------:R-:W-:Y:S01]  /*9350*/  IMAD.MOV.U32 R7, RZ, RZ, R23 ;  /* 0x000000ffff077224 */ /* 0x000fe200078e0017 */
[----:B-1----:R-:W-:Y:S06]  /*9360*/  @!P1 BRA `(.L_x_164) ;  /* 0x0000000000289947 */ /* 0x002fec0003800000 */
[----:B------:R-:W-:Y:S02]  /*9370*/  ULDC UR4, c[0x0][0x64c] ;  /* 0x0001930000047ab9 */ /* 0x000fe40000000800 */
[----:B------:R-:W-:-:S05]  /*9380*/  IADD3 R7, P1, R18, UR4, RZ ;  /* 0x0000000412077c10 */ /* 0x000fca000ff3e0ff */
[----:B------:R-:W-:-:S04]  /*9390*/  IMAD.X R23, RZ, RZ, R23, P1 ;  /* 0x000000ffff177224 */ /* 0x000fc800008e0617 */
[----:B------:R-:W-:-:S04]  /*93a0*/  IMAD.WIDE.U32 R8, R23, UR8, RZ ;  /* 0x0000000817087c25 */ /* 0x000fc8000f8e00ff */
[----:B------:R-:W-:-:S04]  /*93b0*/  IMAD.WIDE.U32 R8, P1, R7, UR9, R8 ;  /* 0x0000000907087c25 */ /* 0x000fc8000f820008 */
[----:B------:R-:W-:-:S04]  /*93c0*/  IMAD.WIDE.U32 R6, R7, UR8, RZ ;  /* 0x0000000807067c25 */ /* 0x000fc8000f8e00ff */
[----:B------:R-:W-:Y:S01]  /*93d0*/  IMAD.MOV.U32 R6, RZ, RZ, R9 ;  /* 0x000000ffff067224 */ /* 0x000fe200078e0009 */
[----:B------:R-:W-:Y:S01]  /*93e0*/  IADD3 RZ, P4, R7, R8, RZ ;  /* 0x0000000807ff7210 */ /* 0x000fe20007f9e0ff */
[----:B------:R-:W-:-:S04]  /*93f0*/  IMAD.X R7, RZ, RZ, RZ, P1 ;  /* 0x000000ffff077224 */ /* 0x000fc800008e06ff */
[----:B------:R-:W-:-:S08]  /*9400*/  IMAD.WIDE.U32.X R6, R23, UR9, R6, P4 ;  /* 0x0000000917067c25 */ /* 0x000fd0000a0e0406 */
.L_x_164:
[----:B------:R-:W-:Y:S01]  /*9410*/  ULDC UR4, c[0x0][0x648] ;  /* 0x0001920000047ab9 */ /* 0x000fe20000000800 */
[----:B------:R-:W-:Y:S01]  /*9420*/  LOP3.LUT R20, R20, UR17, RZ, 0xc0, !PT ;  /* 0x0000001114147c12 */ /* 0x000fe2000f8ec0ff */
[----:B------:R-:W-:Y:S01]  /*9430*/  IMAD.MOV R21, RZ, RZ, -R21 ;  /* 0x000000ffff157224 */ /* 0x000fe200078e0a15 */
[----:B------:R-:W-:Y:S01]  /*9440*/  SHF.R.U64 R7, R6, UR4, R7 ;  /* 0x0000000406077c19 */ /* 0x000fe20008001207 */
[----:B------:R-:W-:Y:S01]  /*9450*/  ULDC UR4, c[0x0][0x638] ;  /* 0x00018e0000047ab9 */ /* 0x000fe20000000800 */
[----:B------:R-:W-:Y:S01]  /*9460*/  LOP3.LUT R11, R11, UR16, RZ, 0xc0, !PT ;  /* 0x000000100b0b7c12 */ /* 0x000fe2000f8ec0ff */
[----:B0-----:R-:W-:Y:S01]  /*9470*/  @P3 IMAD R17, R19, R21, R14 ;  /* 0x0000001513113224 */ /* 0x001fe200078e020e */
[----:B------:R-:W-:Y:S01]  /*9480*/  ULDC UR5, c[0x0][0x610] ;  /* 0x0001840000057ab9 */ /* 0x000fe20000000800 */
[----:B------:R-:W-:Y:S02]  /*9490*/  IMAD.MOV R9, RZ, RZ, -R7 ;  /* 0x000000ffff097224 */ /* 0x000fe400078e0a07 */
[----:B------:R-:W-:-:S02]  /*94a0*/  IMAD R20, R7, UR18, R20 ;  /* 0x0000001207147c24 */ /* 0x000fc4000f8e0214 */
[----:B------:R-:W-:Y:S01]  /*94b0*/  IMAD R18, R9, UR4, R18 ;  /* 0x0000000409127c24 */ /* 0x000fe2000f8e0212 */
[----:B------:R-:W-:Y:S01]  /*94c0*/  ULDC UR4, c[0x0][0x600] ;  /* 0x0001800000047ab9 */ /* 0x000fe20000000800 */
[----:B------:R-:W-:Y:S02]  /*94d0*/  IMAD R17, R20, UR5, R17 ;  /* 0x0000000514117c24 */ /* 0x000fe4000f8e0211 */
[----:B------:R-:W-:Y:S02]  /*94e0*/  IMAD R18, R18, UR4, R11 ;  /* 0x0000000412127c24 */ /* 0x000fe4000f8e020b */
[----:B------:R-:W-:-:S03]  /*94f0*/  IMAD.MOV.U32 R6, RZ, RZ, 0x1 ;  /* 0x00000001ff067424 */ /* 0x000fc600078e00ff */
[----:B------:R-:W-:Y:S02]  /*9500*/  SEL R14, R18, R17, !P3 ;  /* 0x00000011120e7207 */ /* 0x000fe40005800000 */
[----:B------:R-:W-:-:S07]  /*9510*/  SEL R11, R17, R18, !P3 ;  /* 0x00000012110b7207 */ /* 0x000fce0005800000 */
.L_x_162:
[----:B------:R-:W-:Y:S05]  /*9520*/  BSYNC B1 ;  /* 0x0000000000017941 */ /* 0x000fea0003800000 */
.L_x_161:
[----:B------:R-:W-:-:S13]  /*9530*/  LOP3.LUT P1, RZ, R6, 0xff, RZ, 0xc0, !PT ;  /* 0x000000ff06ff7812 */ /* 0x000fda000782c0ff */
[----:B------:R-:W-:Y:S05]  /*9540*/  @P1 BRA `(.L_x_165) ;  /* 0xfffffff400481947 */ /* 0x000fea000383ffff */
[----:B------:R-:W-:Y:S05]  /*9550*/  BSYNC B0 ;  /* 0x0000000000007941 */ /* 0x000fea0003800000 */
.L_x_153:
[----:B------:R-:W-:-:S03]  /*9560*/  UMOV UR4, 0xffffffff ;  /* 0xffffffff00047882 */ /* 0x000fc60000000000 */
[----:B------:R-:W-:Y:S05]  /*9570*/  BRA.DIV UR4, `(.L_x_166) ;  /* 0x0000000604887947 */ /* 0x000fea000b800000 */
[----:B------:R-:W-:-:S13]  /*9580*/  ELECT P0, URZ, PT ;  /* 0x00000000003f782f */ /* 0x000fda0003800000 */
.L_x_183:
[----:B------:R-:W-:Y:S04]  /*9590*/  BSSY B0, `(.L_x_167) ;  /* 0x0000046000007945 */ /* 0x000fe80003800000 */
[----:B------:R-:W-:Y:S05]  /*95a0*/  @!P0 BRA `(.L_x_168) ;  /* 0x0000000400108947 */ /* 0x000fea0003800000 */
[----:B------:R-:W-:-:S04]  /*95b0*/  LOP3.LUT R4, R4, 0x2, RZ, 0xfc, !PT ;  /* 0x0000000204047812 */ /* 0x000fc800078efcff */
[----:B------:R-:W-:-:S13]  /*95c0*/  ISETP.NE.AND P0, PT, R4, 0x3, PT ;  /* 0x000000030400780c */ /* 0x000fda0003f05270 */
[----:B------:R-:W-:Y:S05]  /*95d0*/  @!P0 BRA `(.L_x_169) ;  /* 0x0000000000048947 */ /* 0x000fea0003800000 */
[----:B------:R-:W-:Y:S01]  /*95e0*/  BPT.TRAP 0x1 ;  /* 0x000000040000795c */ /* 0x000fe20000300000 */
.L_x_169:
[----:B------:R-:W0:Y:S01]  /*95f0*/  S2R R3, SR_CgaCtaId ;  /* 0x0000000000037919 */ /* 0x000e220000008800 */
[----:B------:R-:W-:-:S04]  /*9600*/  MOV R0, 0x400 ;  /* 0x0000040000007802 */ /* 0x000fc80000000f00 */
[----:B0-----:R-:W-:Y:S02]  /*9610*/  LEA R0, R3, R0, 0x18 ;  /* 0x0000000003007211 */ /* 0x001fe400078ec0ff */
[----:B------:R-:W-:-:S03]  /*9620*/  SHF.L.U32 R3, R5, 0x1f, RZ ;  /* 0x0000001f05037819 */ /* 0x000fc600000006ff */
[----:B------:R-:W-:-:S04]  /*9630*/  VIADD R0, R0, 0x38 ;  /* 0x0000003800007836 */ /* 0x000fc80000000000 */
[C---:B------:R-:W-:Y:S02]  /*9640*/  IMAD R6, R13.reuse, 0x8, R0 ;  /* 0x000000080d067824 */ /* 0x040fe400078e0200 */
[----:B------:R-:W-:Y:S02]  /*9650*/  VIADD R13, R13, 0x1 ;  /* 0x000000010d0d7836 */ /* 0x000fe40000000000 */
[----:B------:R-:W0:Y:S03]  /*9660*/  SYNCS.PHASECHK.TRANS64.TRYWAIT P0, [R6+URZ], R3 ;  /* 0x00000003060075a7 */ /* 0x000e26000800017f */
[----:B------:R-:W-:-:S04]  /*9670*/  ISETP.NE.AND P1, PT, R13, 0x7, PT ;  /* 0x000000070d00780c */ /* 0x000fc80003f25270 */
[----:B------:R-:W-:Y:S02]  /*9680*/  SEL R2, RZ, 0x1, P1 ;  /* 0x00000001ff027807 */ /* 0x000fe40000800000 */
[----:B------:R-:W-:Y:S02]  /*9690*/  SEL R13, R13, RZ, P1 ;  /* 0x000000ff0d0d7207 */ /* 0x000fe40000800000 */
[----:B------:R-:W-:-:S03]  /*96a0*/  LOP3.LUT R8, R5, R2, RZ, 0x3c, !PT ;  /* 0x0000000205087212 */ /* 0x000fc600078e3cff */
[----:B------:R-:W-:Y:S01]  /*96b0*/  IMAD R7, R13, 0x8, R0 ;  /* 0x000000080d077824 */ /* 0x000fe200078e0200 */
[----:B------:R-:W-:Y:S01]  /*96c0*/  SHF.L.U32 R4, R8, 0x1f, RZ ;  /* 0x0000001f08047819 */ /* 0x000fe200000006ff */
[----:B0-----:R-:W-:Y:S06]  /*96d0*/  @!P0 BRA `(.L_x_170) ;  /* 0x0000000400548947 */ /* 0x001fec0003800000 */
.L_x_184:
[----:B------:R-:W1:Y:S01]  /*96e0*/  SYNCS.PHASECHK.TRANS64.TRYWAIT P0, [R7+URZ], R4 ;  /* 0x00000004070075a7 */ /* 0x000e62000800017f */
[----:B------:R-:W-:-:S05]  /*96f0*/  VIADD R2, R13, 0x1 ;  /* 0x000000010d027836 */ /* 0x000fca0000000000 */
[----:B------:R-:W-:-:S04]  /*9700*/  ISETP.NE.AND P1, PT, R2, 0x7, PT ;  /* 0x000000070200780c */ /* 0x000fc80003f25270 */
[----:B0-----:R-:W-:Y:S02]  /*9710*/  SEL R3, RZ, 0x1, P1 ;  /* 0x00000001ff037807 */ /* 0x001fe40000800000 */
[----:B------:R-:W-:Y:S02]  /*9720*/  SEL R9, R2, RZ, P1 ;  /* 0x000000ff02097207 */ /* 0x000fe40000800000 */
[----:B------:R-:W-:-:S03]  /*9730*/  LOP3.LUT R8, R8, R3, RZ, 0x3c, !PT ;  /* 0x0000000308087212 */ /* 0x000fc600078e3cff */
[----:B------:R-:W-:Y:S01]  /*9740*/  IMAD R6, R9, 0x8, R0 ;  /* 0x0000000809067824 */ /* 0x000fe200078e0200 */
[----:B------:R-:W-:Y:S01]  /*9750*/  SHF.L.U32 R5, R8, 0x1f, RZ ;  /* 0x0000001f08057819 */ /* 0x000fe200000006ff */
[----:B-1----:R-:W-:Y:S06]  /*9760*/  @!P0 BRA `(.L_x_171) ;  /* 0x0000000400448947 */ /* 0x002fec0003800000 */
.L_x_185:
[----:B------:R-:W1:Y:S01]  /*9770*/  SYNCS.PHASECHK.TRANS64.TRYWAIT P0, [R6+URZ], R5 ;  /* 0x00000005060075a7 */ /* 0x000e62000800017f */
[----:B------:R-:W-:-:S05]  /*9780*/  VIADD R2, R9, 0x1 ;  /* 0x0000000109027836 */ /* 0x000fca0000000000 */
[----:B------:R-:W-:-:S04]  /*9790*/  ISETP.NE.AND P1, PT, R2, 0x7, PT ;  /* 0x000000070200780c */ /* 0x000fc80003f25270 */
[----:B------:R-:W-:Y:S02]  /*97a0*/  SEL R3, RZ, 0x1, P1 ;  /* 0x00000001ff037807 */ /* 0x000fe40000800000 */
[----:B0-----:R-:W-:Y:S02]  /*97b0*/  SEL R7, R2, RZ, P1 ;  /* 0x000000ff02077207 */ /* 0x001fe40000800000 */
[----:B------:R-:W-:-:S03]  /*97c0*/  LOP3.LUT R8, R8, R3, RZ, 0x3c, !PT ;  /* 0x0000000308087212 */ /* 0x000fc600078e3cff */
[----:B------:R-:W-:Y:S01]  /*97d0*/  IMAD R9, R7, 0x8, R0 ;  /* 0x0000000807097824 */ /* 0x000fe200078e0200 */
[----:B------:R-:W-:Y:S01]  /*97e0*/  SHF.L.U32 R4, R8, 0x1f, RZ ;  /* 0x0000001f08047819 */ /* 0x000fe200000006ff */
[----:B-1----:R-:W-:Y:S06]  /*97f0*/  @!P0 BRA `(.L_x_172) ;  /* 0x0000000400348947 */ /* 0x002fec0003800000 */
.L_x_186:
[----:B------:R-:W1:Y:S01]  /*9800*/  SYNCS.PHASECHK.TRANS64.TRYWAIT P0, [R9+URZ], R4 ;  /* 0x00000004090075a7 */ /* 0x000e62000800017f */
[----:B------:R-:W-:-:S05]  /*9810*/  VIADD R2, R7, 0x1 ;  /* 0x0000000107027836 */ /* 0x000fca0000000000 */
[----:B------:R-:W-:-:S04]  /*9820*/  ISETP.NE.AND P1, PT, R2, 0x7, PT ;  /* 0x000000070200780c */ /* 0x000fc80003f25270 */
[----:B------:R-:W-:Y:S02]  /*9830*/  SEL R3, RZ, 0x1, P1 ;  /* 0x00000001ff037807 */ /* 0x000fe40000800000 */
[----:B------:R-:W-:Y:S02]  /*9840*/  SEL R7, R2, RZ, P1 ;  /* 0x000000ff02077207 */ /* 0x000fe40000800000 */
[----:B------:R-:W-:-:S03]  /*9850*/  LOP3.LUT R8, R8, R3, RZ, 0x3c, !PT ;  /* 0x0000000308087212 */ /* 0x000fc600078e3cff */
[----:B------:R-:W-:Y:S01]  /*9860*/  IMAD R10, R7, 0x8, R0 ;  /* 0x00000008070a7824 */ /* 0x000fe200078e0200 */
[----:B0-----:R-:W-:Y:S01]  /*9870*/  SHF.L.U32 R5, R8, 0x1f, RZ ;  /* 0x0000001f08057819 */ /* 0x001fe200000006ff */
[----:B-1----:R-:W-:Y:S06]  /*9880*/  @!P0 BRA `(.L_x_173) ;  /* 0x0000000400248947 */ /* 0x002fec0003800000 */
.L_x_187:
[----:B------:R-:W1:Y:S01]  /*9890*/  SYNCS.PHASECHK.TRANS64.TRYWAIT P0, [R10+URZ], R5 ;  /* 0x000000050a0075a7 */ /* 0x000e62000800017f */
[----:B------:R-:W-:-:S05]  /*98a0*/  VIADD R2, R7, 0x1 ;  /* 0x0000000107027836 */ /* 0x000fca0000000000 */
[----:B------:R-:W-:-:S04]  /*98b0*/  ISETP.NE.AND P1, PT, R2, 0x7, PT ;  /* 0x000000070200780c */ /* 0x000fc80003f25270 */
[----:B------:R-:W-:Y:S02]  /*98c0*/  SEL R3, RZ, 0x1, P1 ;  /* 0x00000001ff037807 */ /* 0x000fe40000800000 */
[----:B------:R-:W-:Y:S02]  /*98d0*/  SEL R7, R2, RZ, P1 ;  /* 0x000000ff02077207 */ /* 0x000fe40000800000 */
[----:B0-----:R-:W-:-:S03]  /*98e0*/  LOP3.LUT R9, R8, R3, RZ, 0x3c, !PT ;  /* 0x0000000308097212 */ /* 0x001fc600078e3cff */
[----:B------:R-:W-:Y:S01]  /*98f0*/  IMAD R11, R7, 0x8, R0 ;  /* 0x00000008070b7824 */ /* 0x000fe200078e0200 */
[----:B------:R-:W-:Y:S01]  /*9900*/  SHF.L.U32 R6, R9, 0x1f, RZ ;  /* 0x0000001f09067819 */ /* 0x000fe200000006ff */
[----:B-1----:R-:W-:Y:S06]  /*9910*/  @!P0 BRA `(.L_x_174) ;  /* 0x0000000400148947 */ /* 0x002fec0003800000 */
.L_x_188:
[----:B------:R-:W1:Y:S01]  /*9920*/  SYNCS.PHASECHK.TRANS64.TRYWAIT P0, [R11+URZ], R6 ;  /* 0x000000060b0075a7 */ /* 0x000e62000800017f */
[----:B------:R-:W-:-:S05]  /*9930*/  VIADD R2, R7, 0x1 ;  /* 0x0000000107027836 */ /* 0x000fca0000000000 */
[----:B------:R-:W-:-:S04]  /*9940*/  ISETP.NE.AND P1, PT, R2, 0x7, PT ;  /* 0x000000070200780c */ /* 0x000fc80003f25270 */
[----:B------:R-:W-:Y:S02]  /*9950*/  SEL R4, RZ, 0x1, P1 ;  /* 0x00000001ff047807 */ /* 0x000fe40000800000 */
[----:B------:R-:W-:Y:S02]  /*9960*/  SEL R3, R2, RZ, P1 ;  /* 0x000000ff02037207 */ /* 0x000fe40000800000 */
[----:B------:R-:W-:Y:S01]  /*9970*/  LOP3.LUT R4, R9, R4, RZ, 0x3c, !PT ;  /* 0x0000000409047212 */ /* 0x000fe200078e3cff */
[----:B-1----:R-:W-:Y:S06]  /*9980*/  @!P0 BRA `(.L_x_175) ;  /* 0x00000004000c8947 */ /* 0x002fec0003800000 */
.L_x_189:
[----:B------:R-:W-:Y:S01]  /*9990*/  IMAD R3, R3, 0x8, R0 ;  /* 0x0000000803037824 */ /* 0x000fe200078e0200 */
[----:B------:R-:W-:-:S07]  /*99a0*/  SHF.L.U32 R0, R4, 0x1f, RZ ;  /* 0x0000001f04007819 */ /* 0x000fce00000006ff */
.L_x_176:
[----:B--2---:R2:W3:Y:S02]  /*99b0*/  SYNCS.PHASECHK.TRANS64.TRYWAIT P0, [R3+URZ], R0 ;  /* 0x00000000030075a7 */ /* 0x0044e4000800017f */
[----:B---3--:R-:W-:Y:S05]  /*99c0*/  @!P0 NANOSLEEP.SYNCS 0x989680 ;  /* 0x009896800000895d */ /* 0x008fea0003900000 */
[----:B------:R-:W3:Y:S02]  /*99d0*/  @!P0 SYNCS.PHASECHK.TRANS64 P0, [R3+URZ], R0 ;  /* 0x00000000030085a7 */ /* 0x000ee4000800007f */
[----:B---3--:R-:W-:Y:S05]  /*99e0*/  @!P0 BRA `(.L_x_176) ;  /* 0xfffffffc00f08947 */ /* 0x008fea000383ffff */
.L_x_168:
[----:B------:R-:W-:Y:S05]  /*99f0*/  BSYNC B0 ;  /* 0x0000000000007941 */ /* 0x000fea0003800000 */
.L_x_167:
[----:B------:R-:W-:Y:S05]  /*9a00*/  EXIT ;  /* 0x000000000000794d */ /* 0x000fea0003800000 */
.L_x_17:
[----:B-1----:R-:W-:-:S04]  /*9a10*/  IMAD.U32 R11, RZ, RZ, UR6 ;  /* 0x00000006ff0b7e24 */ /* 0x002fc8000f8e00ff */
[----:B------:R1:W4:Y:S03]  /*9a20*/  SYNCS.PHASECHK.TRANS64.TRYWAIT P0, [R11+URZ], R8 ;  /* 0x000000080b0075a7 */ /* 0x000326000800017f */
[----:B----4-:R-:W-:Y:S05]  /*9a30*/  @!P0 NANOSLEEP.SYNCS 0x989680 ;  /* 0x009896800000895d */ /* 0x010fea0003900000 */
[----:B------:R-:W4:Y:S02]  /*9a40*/  @!P0 SYNCS.PHASECHK.TRANS64 P0, [R11+URZ], R8 ;  /* 0x000000080b0085a7 */ /* 0x000f24000800007f */
[----:B----4-:R-:W-:Y:S05]  /*9a50*/  @!P0 BRA `(.L_x_17) ;  /* 0xfffffffc00ec8947 */ /* 0x010fea000383ffff */
[----:B------:R-:W-:Y:S05]  /*9a60*/  BRA `(.L_x_16) ;  /* 0xffffff7800ac7947 */ /* 0x000fea000383ffff */
.L_x_23:
[----:B-1----:R-:W-:-:S04]  /*9a70*/  IMAD.U32 R126, RZ, RZ, UR15 ;  /* 0x0000000fff7e7e24 */ /* 0x002fc8000f8e00ff */
[----:B------:R1:W4:Y:S03]  /*9a80*/  SYNCS.PHASECHK.TRANS64.TRYWAIT P0, [R126+URZ], R11 ;  /* 0x0000000b7e0075a7 */ /* 0x000326000800017f */
[----:B----4-:R-:W-:Y:S05]  /*9a90*/  @!P0 NANOSLEEP.SYNCS 0x989680 ;  /* 0x009896800000895d */ /* 0x010fea0003900000 */
[----:B------:R-:W4:Y:S02]  /*9aa0*/  @!P0 SYNCS.PHASECHK.TRANS64 P0, [R126+URZ], R11 ;  /* 0x0000000b7e0085a7 */ /* 0x000f24000800007f */
[----:B----4-:R-:W-:Y:S05]  /*9ab0*/  @!P0 BRA `(.L_x_23) ;  /* 0xfffffffc00ec8947 */ /* 0x010fea000383ffff */
[----:B------:R-:W-:Y:S05]  /*9ac0*/  BRA `(.L_x_22) ;  /* 0xffffff88006c7947 */ /* 0x000fea000383ffff */
.L_x_154:
[----:B------:R-:W-:Y:S01]  /*9ad0*/  BSSY B1, `(.L_x_177) ;  /* 0x0000006000017945 */ /* 0x000fe20003800000 */
[----:B------:R-:W-:-:S07]  /*9ae0*/  IMAD.MOV.U32 R6, RZ, RZ, -0x1 ;  /* 0xffffffffff067424 */ /* 0x000fce00078e00ff */
[----:B------:R-:W-:Y:S05]  /*9af0*/  WARPSYNC.COLLECTIVE R6, `(.L_x_178) ;  /* 0x00000000060c7348 */ /* 0x000fea0003c00000 */
[----:B------:R-:W-:Y:S02]  /*9b00*/  ELECT P1, UR62, PT ;  /* 0x00000000003e782f */ /* 0x000fe40003820000 */
[----:B------:R-:W-:Y:S01]  /*9b10*/  MOV R6, UR62 ;  /* 0x0000003e00067c02 */ /* 0x000fe20008000f00 */
[----:B------:R-:W-:Y:S10]  /*9b20*/  ENDCOLLECTIVE ;  /* 0x000000000000791b */ /* 0x000ff40003800000 */
.L_x_178:
[----:B------:R-:W-:Y:S05]  /*9b30*/  BSYNC B1 ;  /* 0x0000000000017941 */ /* 0x000fea0003800000 */
.L_x_177:
[----:B------:R-:W-:Y:S05]  /*9b40*/  BRA `(.L_x_179) ;  /* 0xffffffec00d47947 */ /* 0x000fea000383ffff */
.L_x_157:
[----:B0-----:R0:W1:Y:S02]  /*9b50*/  SYNCS.PHASECHK.TRANS64.TRYWAIT P1, [R14+URZ+0x38], R9 ;  /* 0x000038090e0075a7 */ /* 0x001064000802017f */
[----:B-1----:R-:W-:Y:S05]  /*9b60*/  @!P1 NANOSLEEP.SYNCS 0x989680 ;  /* 0x009896800000995d */ /* 0x002fea0003900000 */
[----:B------:R-:W1:Y:S02]  /*9b70*/  @!P1 SYNCS.PHASECHK.TRANS64 P1, [R14+URZ+0x38], R9 ;  /* 0x000038090e0095a7 */ /* 0x000e64000802007f */
[----:B-1----:R-:W-:Y:S05]  /*9b80*/  @!P1 BRA `(.L_x_157) ;  /* 0xfffffffc00f09947 */ /* 0x002fea000383ffff */
[----:B------:R-:W-:Y:S05]  /*9b90*/  BRA `(.L_x_180) ;  /* 0xfffffff000087947 */ /* 0x000fea000383ffff */
.L_x_166:
[----:B------:R-:W-:Y:S01]  /*9ba0*/  BSSY B0, `(.L_x_181) ;  /* 0x0000006000007945 */ /* 0x000fe20003800000 */
[----:B------:R-:W-:-:S07]  /*9bb0*/  IMAD.MOV.U32 R6, RZ, RZ, -0x1 ;  /* 0xffffffffff067424 */ /* 0x000fce00078e00ff */
[----:B------:R-:W-:Y:S05]  /*9bc0*/  WARPSYNC.COLLECTIVE R6, `(.L_x_182) ;  /* 0x00000000060c7348 */ /* 0x000fea0003c00000 */
[----:B------:R-:W-:Y:S02]  /*9bd0*/  ELECT P1, UR62, PT ;  /* 0x00000000003e782f */ /* 0x000fe40003820000 */
[----:B------:R-:W-:Y:S01]  /*9be0*/  MOV R6, UR62 ;  /* 0x0000003e00067c02 */ /* 0x000fe20008000f00 */
[----:B------:R-:W-:Y:S10]  /*9bf0*/  ENDCOLLECTIVE ;  /* 0x000000000000791b */ /* 0x000ff40003800000 */
.L_x_182:
[----:B------:R-:W-:Y:S05]  /*9c00*/  BSYNC B0 ;  /* 0x0000000000007941 */ /* 0x000fea0003800000 */
.L_x_181:
[----:B------:R-:W-:Y:S01]  /*9c10*/  PLOP3.LUT P0, PT, P1, PT, PT, 0x80, 0x0 ;  /* 0x000000000000781c */ /* 0x000fe20000f0f070 */
[----:B------:R-:W-:-:S12]  /*9c20*/  BRA `(.L_x_183) ;  /* 0xfffffff800587947 */ /* 0x000fd8000383ffff */
.L_x_170:
[----:B0-----:R0:W1:Y:S02]  /*9c30*/  SYNCS.PHASECHK.TRANS64.TRYWAIT P0, [R6+URZ], R3 ;  /* 0x00000003060075a7 */ /* 0x001064000800017f */
[----:B-1----:R-:W-:Y:S05]  /*9c40*/  @!P0 NANOSLEEP.SYNCS 0x989680 ;  /* 0x009896800000895d */ /* 0x002fea0003900000 */
[----:B------:R-:W1:Y:S02]  /*9c50*/  @!P0 SYNCS.PHASECHK.TRANS64 P0, [R6+URZ], R3 ;  /* 0x00000003060085a7 */ /* 0x000e64000800007f */
[----:B-1----:R-:W-:Y:S05]  /*9c60*/  @!P0 BRA `(.L_x_170) ;  /* 0xfffffffc00f08947 */ /* 0x002fea000383ffff */
[----:B------:R-:W-:Y:S05]  /*9c70*/  BRA `(.L_x_184) ;  /* 0xfffffff800987947 */ /* 0x000fea000383ffff */
.L_x_171:
[----:B0-----:R0:W1:Y:S02]  /*9c80*/  SYNCS.PHASECHK.TRANS64.TRYWAIT P0, [R7+URZ], R4 ;  /* 0x00000004070075a7 */ /* 0x001064000800017f */
[----:B-1----:R-:W-:Y:S05]  /*9c90*/  @!P0 NANOSLEEP.SYNCS 0x989680 ;  /* 0x009896800000895d */ /* 0x002fea0003900000 */
[----:B------:R-:W1:Y:S02]  /*9ca0*/  @!P0 SYNCS.PHASECHK.TRANS64 P0, [R7+URZ], R4 ;  /* 0x00000004070085a7 */ /* 0x000e64000800007f */
[----:B-1----:R-:W-:Y:S05]  /*9cb0*/  @!P0 BRA `(.L_x_171) ;  /* 0xfffffffc00f08947 */ /* 0x002fea000383ffff */
[----:B------:R-:W-:Y:S05]  /*9cc0*/  BRA `(.L_x_185) ;  /* 0xfffffff800a87947 */ /* 0x000fea000383ffff */
.L_x_172:
[----:B0-----:R0:W1:Y:S02]  /*9cd0*/  SYNCS.PHASECHK.TRANS64.TRYWAIT P0, [R6+URZ], R5 ;  /* 0x00000005060075a7 */ /* 0x001064000800017f */
[----:B-1----:R-:W-:Y:S05]  /*9ce0*/  @!P0 NANOSLEEP.SYNCS 0x989680 ;  /* 0x009896800000895d */ /* 0x002fea0003900000 */
[----:B------:R-:W1:Y:S02]  /*9cf0*/  @!P0 SYNCS.PHASECHK.TRANS64 P0, [R6+URZ], R5 ;  /* 0x00000005060085a7 */ /* 0x000e64000800007f */
[----:B-1----:R-:W-:Y:S05]  /*9d00*/  @!P0 BRA `(.L_x_172) ;  /* 0xfffffffc00f08947 */ /* 0x002fea000383ffff */
[----:B------:R-:W-:Y:S05]  /*9d10*/  BRA `(.L_x_186) ;  /* 0xfffffff800b87947 */ /* 0x000fea000383ffff */
.L_x_173:
[----:B0-----:R0:W1:Y:S02]  /*9d20*/  SYNCS.PHASECHK.TRANS64.TRYWAIT P0, [R9+URZ], R4 ;  /* 0x00000004090075a7 */ /* 0x001064000800017f */
[----:B-1----:R-:W-:Y:S05]  /*9d30*/  @!P0 NANOSLEEP.SYNCS 0x989680 ;  /* 0x009896800000895d */ /* 0x002fea0003900000 */
[----:B------:R-:W1:Y:S02]  /*9d40*/  @!P0 SYNCS.PHASECHK.TRANS64 P0, [R9+URZ], R4 ;  /* 0x00000004090085a7 */ /* 0x000e64000800007f */
[----:B-1----:R-:W-:Y:S05]  /*9d50*/  @!P0 BRA `(.L_x_173) ;  /* 0xfffffffc00f08947 */ /* 0x002fea000383ffff */
[----:B------:R-:W-:Y:S05]  /*9d60*/  BRA `(.L_x_187) ;  /* 0xfffffff800c87947 */ /* 0x000fea000383ffff */
.L_x_174:
[----:B0-----:R0:W1:Y:S02]  /*9d70*/  SYNCS.PHASECHK.TRANS64.TRYWAIT P0, [R10+URZ], R5 ;  /* 0x000000050a0075a7 */ /* 0x001064000800017f */
[----:B-1----:R-:W-:Y:S05]  /*9d80*/  @!P0 NANOSLEEP.SYNCS 0x989680 ;  /* 0x009896800000895d */ /* 0x002fea0003900000 */
[----:B------:R-:W1:Y:S02]  /*9d90*/  @!P0 SYNCS.PHASECHK.TRANS64 P0, [R10+URZ], R5 ;  /* 0x000000050a0085a7 */ /* 0x000e64000800007f */
[----:B-1----:R-:W-:Y:S05]  /*9da0*/  @!P0 BRA `(.L_x_174) ;  /* 0xfffffffc00f08947 */ /* 0x002fea000383ffff */
[----:B------:R-:W-:Y:S05]  /*9db0*/  BRA `(.L_x_188) ;  /* 0xfffffff800d87947 */ /* 0x000fea000383ffff */
.L_x_175:
[----:B-1----:R1:W2:Y:S02]  /*9dc0*/  SYNCS.PHASECHK.TRANS64.TRYWAIT P0, [R11+URZ], R6 ;  /* 0x000000060b0075a7 */ /* 0x0022a4000800017f */
[----:B--2---:R-:W-:Y:S05]  /*9dd0*/  @!P0 NANOSLEEP.SYNCS 0x989680 ;  /* 0x009896800000895d */ /* 0x004fea0003900000 */
[----:B------:R-:W2:Y:S02]  /*9de0*/  @!P0 SYNCS.PHASECHK.TRANS64 P0, [R11+URZ], R6 ;  /* 0x000000060b0085a7 */ /* 0x000ea4000800007f */
[----:B--2---:R-:W-:Y:S05]  /*9df0*/  @!P0 BRA `(.L_x_175) ;  /* 0xfffffffc00f08947 */ /* 0x004fea000383ffff */
[----:B------:R-:W-:Y:S05]  /*9e00*/  BRA `(.L_x_189) ;  /* 0xfffffff800e07947 */ /* 0x000fea000383ffff */
.L_x_190:
[----:B------:R-:W-:-:S00]  /*9e10*/  BRA `(.L_x_190) ;  /* 0xfffffffc00fc7947 */ /* 0x000fc0000383ffff */
[----:B------:R-:W-:-:S00]  /*9e20*/  NOP ;  /* 0x0000000000007918 */ /* 0x000fc00000000000 */
        /* <DEDUP_REMOVED lines=13> */
.L_x_191:


//--------------------- .nv.shared._ZN7cutlass13device_kernelINS_4gemm6kernel13GemmUniversalIN4cute5tupleIJiiiiEEENS1_10collective13CollectiveMmaINS1_37MainloopSm90TmaGmmaWarpSpecializedFP8ILi7ENS5_IJNS4_1CILi1EEESB_SB_EEENS1_35KernelTmaWarpSpecializedCooperativeEEENS5_IJNSA_ILi128EEENSA_ILi112EEESF_EEENS_12float_e4m3_tENS5_IJlSB_lEEESI_SJ_NS4_8TiledMMAINS4_8MMA_AtomIJNS4_4SM904GMMA30MMA_64x16x32_F32E4M3E4M3_SS_TNILNSN_7ScaleInE1ELSP_1EEEEEENS4_6LayoutINS5_IJNSA_ILi2EEESB_SB_EEENS5_IJSB_NSA_ILi0EEESV_EEEEENS5_IJNS4_10UnderscoreESY_SY_EEEEENS4_13SM90_TMA_LOADENS4_14ComposedLayoutINS4_7SwizzleILi3ELi4ELi3EEENS4_18smem_ptr_flag_bitsILi8EEENSS_INS5_IJNSA_ILi8EEESF_EEENS5_IJSF_SB_EEEEEEEvNS4_8identityES11_S1B_vS1C_EENS_8epilogue10collective6detail29Sm90TmaWarpSpecializedAdapterINS1F_15DefaultEpilogueISI_SJ_SJ_NS1E_6thread17LinearCombinationISI_Li1EffLNS1J_9ScaleType4KindE0ELNS_15FloatRoundStyleE2ESI_EENS1_15EpilogueDefaultEEEEEvvEEEEvNT_6ParamsE --------------------------
	.section	.nv.shared._ZN7cutlass13device_kernelINS_4gemm6kernel13GemmUniversalIN4cute5tupleIJiiiiEEENS1_10collective13CollectiveMmaINS1_37MainloopSm90TmaGmmaWarpSpecializedFP8ILi7ENS5_IJNS4_1CILi1EEESB_SB_EEENS1_35KernelTmaWarpSpecializedCooperativeEEENS5_IJNSA_ILi128EEENSA_ILi112EEESF_EEENS_12float_e4m3_tENS5_IJlSB_lEEESI_SJ_NS4_8TiledMMAINS4_8MMA_AtomIJNS4_4SM904GMMA30MMA_64x16x32_F32E4M3E4M3_SS_TNILNSN_7ScaleInE1ELSP_1EEEEEENS4_6LayoutINS5_IJNSA_ILi2EEESB_SB_EEENS5_IJSB_NSA_ILi0EEESV_EEEEENS5_IJNS4_10UnderscoreESY_SY_EEEEENS4_13SM90_TMA_LOADENS4_14ComposedLayoutINS4_7SwizzleILi3ELi4ELi3EEENS4_18smem_ptr_flag_bitsILi8EEENSS_INS5_IJNSA_ILi8EEESF_EEENS5_IJSF_SB_EEEEEEEvNS4_8identityES11_S1B_vS1C_EENS_8epilogue10collective6detail29Sm90TmaWarpSpecializedAdapterINS1F_15DefaultEpilogueISI_SJ_SJ_NS1E_6thread17LinearCombinationISI_Li1EffLNS1J_9ScaleType4KindE0ELNS_15FloatRoundStyleE2ESI_EENS1_15EpilogueDefaultEEEEEvvEEEEvNT_6ParamsE,"aw",@nobits
	.sectionflags	@""
	.align	16
	.zero		1024


//--------------------- .nv.shared.reserved.0     --------------------------
	.section	.nv.shared.reserved.0,"aw",@nobits
	.weak		__nv_reservedSMEM_offset_0_alias
	.size		__nv_reservedSMEM_offset_0_alias, 0, 0
	.other		__nv_reservedSMEM_offset_0_alias,@"STO_CUDA_RESERVED_SHARED STV_DEFAULT"
__nv_reservedSMEM_offset_0_alias:
	.zero		0


//--------------------- .nv.global                --------------------------
	.section	.nv.global,"aw",@nobits
.nv.global:
	.type		_ZN39_INTERNAL_5803b967_4_k_cu_3f3a8e29_36264cute1_E,@object
	.size		_ZN39_INTERNAL_5803b967_4_k_cu_3f3a8e29_36264cute1_E,(_ZN39_INTERNAL_5803b967_4_k_cu_3f3a8e29_36264cuda3std3__45__cpo6cbeginE - _ZN39_INTERNAL_5803b967_4_k_cu_3f3a8e29_36264cute1_E)
_ZN39_INTERNAL_5803b967_4_k_cu_3f3a8e29_36264cute1_E:
	.zero		1
	.type		_ZN39_INTERNAL_5803b967_4_k_cu_3f3a8e29_36264cuda3std3__45__cpo6cbeginE,@object
	.size		_ZN39_INTERNAL_5803b967_4_k_cu_3f3a8e29_36264cuda3std3__45__cpo6cbeginE,(_ZN39_INTERNAL_5803b967_4_k_cu_3f3a8e29_36264cuda3std3__48in_placeE - _ZN39_INTERNAL_5803b967_4_k_cu_3f3a8e29_36264cuda3std3__45__cpo6cbeginE)
_ZN39_INTERNAL_5803b967_4_k_cu_3f3a8e29_36264cuda3std3__45__cpo6cbeginE:
	.zero		1
	.type		_ZN39_INTERNAL_5803b967_4_k_cu_3f3a8e29_36264cuda3std3__48in_placeE,@object
	.size		_ZN39_INTERNAL_5803b967_4_k_cu_3f3a8e29_36264cuda3std3__48in_placeE,(_ZN39_INTERNAL_5803b967_4_k_cu_3f3a8e29_36264cuda3std6ranges3__45__cpo9iter_moveE - _ZN39_INTERNAL_5803b967_4_k_cu_3f3a8e29_36264cuda3std3__48in_placeE)
_ZN39_INTERNAL_5803b967_4_k_cu_3f3a8e29_36264cuda3std3__48in_placeE:
	.zero		1
	.type		_ZN39_INTERNAL_5803b967_4_k_cu_3f3a8e29_36264cuda3std6ranges3__45__cpo9iter_moveE,@object
	.size		_ZN39_INTERNAL_5803b967_4_k_cu_3f3a8e29_36264cuda3std6ranges3__45__cpo9iter_moveE,(_ZN39_INTERNAL_5803b967_4_k_cu_3f3a8e29_36264cuda3std3__45__cpo5beginE - _ZN39_INTERNAL_5803b967_4_k_cu_3f3a8e29_36264cuda3std6ranges3__45__cpo9iter_moveE)
_ZN39_INTERNAL_5803b967_4_k_cu_3f3a8e29_36264cuda3std6ranges3__45__cpo9iter_moveE:
	.zero		1
	.type		_ZN39_INTERNAL_5803b967_4_k_cu_3f3a8e29_36264cuda3std3__45__cpo5beginE,@object
	.size		_ZN39_INTERNAL_5803b967_4_k_cu_3f3a8e29_36264cuda3std3__45__cpo5beginE,(_ZN39_INTERNAL_5803b967_4_k_cu_3f3a8e29_36264cuda3std3__441_GLOBAL__N__5803b967_4_k_cu_3f3a8e29_36266ignoreE - _ZN39_INTERNAL_5803b967_4_k_cu_3f3a8e29_36264cuda3std3__45__cpo5beginE)
_ZN39_INTERNAL_5803b967_4_k_cu_3f3a8e29_36264cuda3std3__45__cpo5beginE:
	.zero		1
	.type		_ZN39_INTERNAL_5803b967_4_k_cu_3f3a8e29_36264cuda3std3__441_GLOBAL__N__5803b967_4_k_cu_3f3a8e29_36266ignoreE,@object
	.size		_ZN39_INTERNAL_5803b967_4_k_cu_3f3a8e29_36264cuda3std3__441_GLOBAL__N__5803b967_4_k_cu_3f3a8e29_36266ignoreE,(_ZN39_INTERNAL_5803b967_4_k_cu_3f3a8e29_36264cute7productE - _ZN39_INTERNAL_5803b967_4_k_cu_3f3a8e29_36264cuda3std3__441_GLOBAL__N__5803b967_4_k_cu_3f3a8e29_36266ignoreE)
_ZN39_INTERNAL_5803b967_4_k_cu_3f3a8e29_36264cuda3std3__441_GLOBAL__N__5803b967_4_k_cu_3f3a8e29_36266ignoreE:
	.zero		1
	.type		_ZN39_INTERNAL_5803b967_4_k_cu_3f3a8e29_36264cute7productE,@object
	.size		_ZN39_INTERNAL_5803b967_4_k_cu_3f3a8e29_36264cute7productE,(_ZN39_INTERNAL_5803b967_4_k_cu_3f3a8e29_36264cuda3std3__45__cpo3endE - _ZN39_INTERNAL_5803b967_4_k_cu_3f3a8e29_36264cute7productE)
_ZN39_INTERNAL_5803b967_4_k_cu_3f3a8e29_36264cute7productE:
	.zero		1
	.type		_ZN39_INTERNAL_5803b967_4_k_cu_3f3a8e29_36264cuda3std3__45__cpo3endE,@object
	.size		_ZN39_INTERNAL_5803b967_4_k_cu_3f3a8e29_36264cuda3std3__45__cpo3endE,(_ZN39_INTERNAL_5803b967_4_k_cu_3f3a8e29_36264cuda3std3__419piecewise_constructE - _ZN39_INTERNAL_5803b967_4_k_cu_3f3a8e29_36264cuda3std3__45__cpo3endE)
_ZN39_INTERNAL_5803b967_4_k_cu_3f3a8e29_36264cuda3std3__45__cpo3endE:
	.zero		1
	.type		_ZN39_INTERNAL_5803b967_4_k_cu_3f3a8e29_36264cuda3std3__419piecewise_constructE,@object
	.size		_ZN39_INTERNAL_5803b967_4_k_cu_3f3a8e29_36264cuda3std3__419piecewise_constructE,(_ZN39_INTERNAL_5803b967_4_k_cu_3f3a8e29_36264cuda3std3__45__cpo4cendE - _ZN39_INTERNAL_5803b967_4_k_cu_3f3a8e29_36264cuda3std3__419piecewise_constructE)
_ZN39_INTERNAL_5803b967_4_k_cu_3f3a8e29_36264cuda3std3__419piecewise_constructE:
	.zero		1
	.type		_ZN39_INTERNAL_5803b967_4_k_cu_3f3a8e29_36264cuda3std3__45__cpo4cendE,@object
	.size		_ZN39_INTERNAL_5803b967_4_k_cu_3f3a8e29_36264cuda3std3__45__cpo4cendE,(_ZN39_INTERNAL_5803b967_4_k_cu_3f3a8e29_36264cuda3std6ranges3__45__cpo4swapE - _ZN39_INTERNAL_5803b967_4_k_cu_3f3a8e29_36264cuda3std3__45__cpo4cendE)
_ZN39_INTERNAL_5803b967_4_k_cu_3f3a8e29_36264cuda3std3__45__cpo4cendE:
	.zero		1
	.type		_ZN39_INTERNAL_5803b967_4_k_cu_3f3a8e29_36264cuda3std6ranges3__45__cpo4swapE,@object
	.size		_ZN39_INTERNAL_5803b967_4_k_cu_3f3a8e29_36264cuda3std6ranges3__45__cpo4swapE,(.L_7 - _ZN39_INTERNAL_5803b967_4_k_cu_3f3a8e29_36264cuda3std6ranges3__45__cpo4swapE)
_ZN39_INTERNAL_5803b967_4_k_cu_3f3a8e29_36264cuda3std6ranges3__45__cpo4swapE:
	.zero		1
.L_7:


//--------------------- .nv.constant0._ZN7cutlass13device_kernelINS_4gemm6kernel13GemmUniversalIN4cute5tupleIJiiiiEEENS1_10collective13CollectiveMmaINS1_37MainloopSm90TmaGmmaWarpSpecializedFP8ILi7ENS5_IJNS4_1CILi1EEESB_SB_EEENS1_35KernelTmaWarpSpecializedCooperativeEEENS5_IJNSA_ILi128EEENSA_ILi112EEESF_EEENS_12float_e4m3_tENS5_IJlSB_lEEESI_SJ_NS4_8TiledMMAINS4_8MMA_AtomIJNS4_4SM904GMMA30MMA_64x16x32_F32E4M3E4M3_SS_TNILNSN_7ScaleInE1ELSP_1EEEEEENS4_6LayoutINS5_IJNSA_ILi2EEESB_SB_EEENS5_IJSB_NSA_ILi0EEESV_EEEEENS5_IJNS4_10UnderscoreESY_SY_EEEEENS4_13SM90_TMA_LOADENS4_14ComposedLayoutINS4_7SwizzleILi3ELi4ELi3EEENS4_18smem_ptr_flag_bitsILi8EEENSS_INS5_IJNSA_ILi8EEESF_EEENS5_IJSF_SB_EEEEEEEvNS4_8identityES11_S1B_vS1C_EENS_8epilogue10collective6detail29Sm90TmaWarpSpecializedAdapterINS1F_15DefaultEpilogueISI_SJ_SJ_NS1E_6thread17LinearCombinationISI_Li1EffLNS1J_9ScaleType4KindE0ELNS_15FloatRoundStyleE2ESI_EENS1_15EpilogueDefaultEEEEEvvEEEEvNT_6ParamsE --------------------------
	.section	.nv.constant0._ZN7cutlass13device_kernelINS_4gemm6kernel13GemmUniversalIN4cute5tupleIJiiiiEEENS1_10collective13CollectiveMmaINS1_37MainloopSm90TmaGmmaWarpSpecializedFP8ILi7ENS5_IJNS4_1CILi1EEESB_SB_EEENS1_35KernelTmaWarpSpecializedCooperativeEEENS5_IJNSA_ILi128EEENSA_ILi112EEESF_EEENS_12float_e4m3_tENS5_IJlSB_lEEESI_SJ_NS4_8TiledMMAINS4_8MMA_AtomIJNS4_4SM904GMMA30MMA_64x16x32_F32E4M3E4M3_SS_TNILNSN_7ScaleInE1ELSP_1EEEEEENS4_6LayoutINS5_IJNSA_ILi2EEESB_SB_EEENS5_IJSB_NSA_ILi0EEESV_EEEEENS5_IJNS4_10UnderscoreESY_SY_EEEEENS4_13SM90_TMA_LOADENS4_14ComposedLayoutINS4_7SwizzleILi3ELi4ELi3EEENS4_18smem_ptr_flag_bitsILi8EEENSS_INS5_IJNSA_ILi8EEESF_EEENS5_IJSF_SB_EEEEEEEvNS4_8identityES11_S1B_vS1C_EENS_8epilogue10collective6detail29Sm90TmaWarpSpecializedAdapterINS1F_15DefaultEpilogueISI_SJ_SJ_NS1E_6thread17LinearCombinationISI_Li1EffLNS1J_9ScaleType4KindE0ELNS_15FloatRoundStyleE2ESI_EENS1_15EpilogueDefaultEEEEEvvEEEEvNT_6ParamsE,"a",@progbits
	.sectionflags	@""
	.align	4
.nv.constant0._ZN7cutlass13device_kernelINS_4gemm6kernel13GemmUniversalIN4cute5tupleIJiiiiEEENS1_10collective13CollectiveMmaINS1_37MainloopSm90TmaGmmaWarpSpecializedFP8ILi7ENS5_IJNS4_1CILi1EEESB_SB_EEENS1_35KernelTmaWarpSpecializedCooperativeEEENS5_IJNSA_ILi128EEENSA_ILi112EEESF_EEENS_12float_e4m3_tENS5_IJlSB_lEEESI_SJ_NS4_8TiledMMAINS4_8MMA_AtomIJNS4_4SM904GMMA30MMA_64x16x32_F32E4M3E4M3_SS_TNILNSN_7ScaleInE1ELSP_1EEEEEENS4_6LayoutINS5_IJNSA_ILi2EEESB_SB_EEENS5_IJSB_NSA_ILi0EEESV_EEEEENS5_IJNS4_10UnderscoreESY_SY_EEEEENS4_13SM90_TMA_LOADENS4_14ComposedLayoutINS4_7SwizzleILi3ELi4ELi3EEENS4_18smem_ptr_flag_bitsILi8EEENSS_INS5_IJNSA_ILi8EEESF_EEENS5_IJSF_SB_EEEEEEEvNS4_8identityES11_S1B_vS1C_EENS_8epilogue10collective6detail29Sm90TmaWarpSpecializedAdapterINS1F_15DefaultEpilogueISI_SJ_SJ_NS1E_6thread17LinearCombinationISI_Li1EffLNS1J_9ScaleType4KindE0ELNS_15FloatRoundStyleE2ESI_EENS1_15EpilogueDefaultEEEEEvvEEEEvNT_6ParamsE:
	.zero		1664


//--------------------- SYMBOLS --------------------------

	.type		.nv.reservedSmem.offset0,@object
	.size		.nv.reservedSmem.offset0,0x4
